	.target	sm_100a

	.elftype	@"ET_EXEC"


//--------------------- .note.nv.tkinfo           --------------------------
	.section	.note.nv.tkinfo,"",@"SHT_NOTE"
	.sectionflags	@"SHF_NOTE_NV_TKINFO"
	.tkinfo
        /*0018*/ 	.word	0x00000002
        /*0030*/ 	.string	""
        /*0030*/ 	.string	"ptxas"
        /*0030*/ 	.string	"Cuda compilation tools, release 13.0, V13.0.88"
        /*0030*/ 	.string	"Build cuda_13.0.r13.0/compiler.36424714_0"
        /*0030*/ 	.string	"-arch sm_100a -m 64 "



//--------------------- .note.nv.cuinfo           --------------------------
	.section	.note.nv.cuinfo,"",@"SHT_NOTE"
	.sectionflags	@"SHF_NOTE_NV_CUINFO"
        /*0018*/ 	.short	0x0002
        /*001a*/ 	.short	0x0064
        /*001c*/ 	.short	0x0082
	.zero		2


//--------------------- .nv.info                  --------------------------
	.section	.nv.info,"",@"SHT_CUDA_INFO"
	.align	4


	//----- nvinfo : EIATTR_REGCOUNT
	.align		4
        /*0000*/ 	.byte	0x04, 0x2f
        /*0002*/ 	.short	(.L_20 - .L_19)
	.align		4
.L_19:
        /*0004*/ 	.word	index@(_ZN7cutlass13device_kernelINS_4gemm6kernel13GemmUniversalIN4cute5tupleIJiiiiEEENS1_10collective13CollectiveMmaINS1_35MainloopSm100TmaUmmaWarpSpecializedILi7ELi2ELi2ENS5_IJNS4_1CILi1EEESB_SB_EEEEENS5_IJNSA_ILi128EEENSA_ILi256EEENSA_ILi64EEEEEENS_12float_e4m3_tENS5_IJSB_llEEESI_SJ_NS4_8TiledMMAINS4_8MMA_AtomIJNS4_10MMA_TraitsINS4_19SM100_MMA_F8F6F4_SSEJSI_SI_fSE_SF_NS4_17integral_constantINS4_4UMMA5MajorELSQ_1EEESR_NSO_INSP_7ScaleInELSS_0EEEST_EEEEEENS4_6LayoutISC_NS5_IJNSA_ILi0EEESX_SX_EEEEENS5_IJNS4_10UnderscoreES10_S10_EEEEENS4_13SM90_TMA_LOADENS4_14ComposedLayoutINS4_7SwizzleILi3ELi4ELi3EEENS4_18smem_ptr_flag_bitsILi8EEENSW_INS5_IJSE_NSA_ILi8EEEEEENS5_IJSB_SE_EEEEEEEvNS4_8identityES13_S1D_vS1E_EENS_8epilogue10collective18CollectiveEpilogueINS1G_23Sm100TmaWarpSpecializedILi4ELi2ELi64ELb0ELb0EEEJSH_NS5_IJNSW_ISE_SB_EENSW_ISG_SB_EEEEESI_NS5_IJlSB_lEEESI_S1O_NS1G_6fusion15FusionCallbacksIS1K_NS1P_17LinearCombinationISI_fSI_fLNS_15FloatRoundStyleE2EEESH_S1N_JEEENS4_5SM1004TMEM4LOAD26SM100_TMEM_LOAD_32dp32b64xES13_NS14_INS15_ILi2ELi4ELi3EEES18_NSW_INS5_IJS19_SG_EEENS5_IJSG_SB_EEEEEEENS4_39AutoVectorizingCopyWithAssumedAlignmentILi128EEENS4_14SM90_TMA_STOREES23_S25_S25_EEEvvEEEEvNT_6ParamsE)
        /*0008*/ 	.word	0x000000e0


	//----- nvinfo : EIATTR_FRAME_SIZE
	.align		4
.L_20:
        /*000c*/ 	.byte	0x04, 0x11
        /*000e*/ 	.short	(.L_22 - .L_21)
	.align		4
.L_21:
        /*0010*/ 	.word	index@($__internal_2_$__cuda_sm10x_tcgen05_guardrail_trap_unallocated_columns_being_dealloced)
        /*0014*/ 	.word	0x00000000


	//----- nvinfo : EIATTR_FRAME_SIZE
	.align		4
.L_22:
        /*0018*/ 	.byte	0x04, 0x11
        /*001a*/ 	.short	(.L_24 - .L_23)
	.align		4
.L_23:
        /*001c*/ 	.word	index@($__internal_1_$__cuda_sm10x_tcgen05_guardrail_trap_phase_invalid_during_alloc)
        /*0020*/ 	.word	0x00000000


	//----- nvinfo : EIATTR_FRAME_SIZE
	.align		4
.L_24:
        /*0024*/ 	.byte	0x04, 0x11
        /*0026*/ 	.short	(.L_26 - .L_25)
	.align		4
.L_25:
        /*0028*/ 	.word	index@($__internal_0_$__cuda_sm10x_tcgen05_guardrail_trap_col_being_dealloced_not_returned_by_alloc)
        /*002c*/ 	.word	0x00000000


	//----- nvinfo : EIATTR_FRAME_SIZE
	.align		4
.L_26:
        /*0030*/ 	.byte	0x04, 0x11
        /*0032*/ 	.short	(.L_28 - .L_27)
	.align		4
.L_27:
        /*0034*/ 	.word	index@(_ZN7cutlass13device_kernelINS_4gemm6kernel13GemmUniversalIN4cute5tupleIJiiiiEEENS1_10collective13CollectiveMmaINS1_35MainloopSm100TmaUmmaWarpSpecializedILi7ELi2ELi2ENS5_IJNS4_1CILi1EEESB_SB_EEEEENS5_IJNSA_ILi128EEENSA_ILi256EEENSA_ILi64EEEEEENS_12float_e4m3_tENS5_IJSB_llEEESI_SJ_NS4_8TiledMMAINS4_8MMA_AtomIJNS4_10MMA_TraitsINS4_19SM100_MMA_F8F6F4_SSEJSI_SI_fSE_SF_NS4_17integral_constantINS4_4UMMA5MajorELSQ_1EEESR_NSO_INSP_7ScaleInELSS_0EEEST_EEEEEENS4_6LayoutISC_NS5_IJNSA_ILi0EEESX_SX_EEEEENS5_IJNS4_10UnderscoreES10_S10_EEEEENS4_13SM90_TMA_LOADENS4_14ComposedLayoutINS4_7SwizzleILi3ELi4ELi3EEENS4_18smem_ptr_flag_bitsILi8EEENSW_INS5_IJSE_NSA_ILi8EEEEEENS5_IJSB_SE_EEEEEEEvNS4_8identityES13_S1D_vS1E_EENS_8epilogue10collective18CollectiveEpilogueINS1G_23Sm100TmaWarpSpecializedILi4ELi2ELi64ELb0ELb0EEEJSH_NS5_IJNSW_ISE_SB_EENSW_ISG_SB_EEEEESI_NS5_IJlSB_lEEESI_S1O_NS1G_6fusion15FusionCallbacksIS1K_NS1P_17LinearCombinationISI_fSI_fLNS_15FloatRoundStyleE2EEESH_S1N_JEEENS4_5SM1004TMEM4LOAD26SM100_TMEM_LOAD_32dp32b64xES13_NS14_INS15_ILi2ELi4ELi3EEES18_NSW_INS5_IJS19_SG_EEENS5_IJSG_SB_EEEEEEENS4_39AutoVectorizingCopyWithAssumedAlignmentILi128EEENS4_14SM90_TMA_STOREES23_S25_S25_EEEvvEEEEvNT_6ParamsE)
        /*0038*/ 	.word	0x00000000


	//----- nvinfo : EIATTR_MIN_STACK_SIZE
	.align		4
.L_28:
        /*003c*/ 	.byte	0x04, 0x12
        /*003e*/ 	.short	(.L_30 - .L_29)
	.align		4
.L_29:
        /*0040*/ 	.word	index@(_ZN7cutlass13device_kernelINS_4gemm6kernel13GemmUniversalIN4cute5tupleIJiiiiEEENS1_10collective13CollectiveMmaINS1_35MainloopSm100TmaUmmaWarpSpecializedILi7ELi2ELi2ENS5_IJNS4_1CILi1EEESB_SB_EEEEENS5_IJNSA_ILi128EEENSA_ILi256EEENSA_ILi64EEEEEENS_12float_e4m3_tENS5_IJSB_llEEESI_SJ_NS4_8TiledMMAINS4_8MMA_AtomIJNS4_10MMA_TraitsINS4_19SM100_MMA_F8F6F4_SSEJSI_SI_fSE_SF_NS4_17integral_constantINS4_4UMMA5MajorELSQ_1EEESR_NSO_INSP_7ScaleInELSS_0EEEST_EEEEEENS4_6LayoutISC_NS5_IJNSA_ILi0EEESX_SX_EEEEENS5_IJNS4_10UnderscoreES10_S10_EEEEENS4_13SM90_TMA_LOADENS4_14ComposedLayoutINS4_7SwizzleILi3ELi4ELi3EEENS4_18smem_ptr_flag_bitsILi8EEENSW_INS5_IJSE_NSA_ILi8EEEEEENS5_IJSB_SE_EEEEEEEvNS4_8identityES13_S1D_vS1E_EENS_8epilogue10collective18CollectiveEpilogueINS1G_23Sm100TmaWarpSpecializedILi4ELi2ELi64ELb0ELb0EEEJSH_NS5_IJNSW_ISE_SB_EENSW_ISG_SB_EEEEESI_NS5_IJlSB_lEEESI_S1O_NS1G_6fusion15FusionCallbacksIS1K_NS1P_17LinearCombinationISI_fSI_fLNS_15FloatRoundStyleE2EEESH_S1N_JEEENS4_5SM1004TMEM4LOAD26SM100_TMEM_LOAD_32dp32b64xES13_NS14_INS15_ILi2ELi4ELi3EEES18_NSW_INS5_IJS19_SG_EEENS5_IJSG_SB_EEEEEEENS4_39AutoVectorizingCopyWithAssumedAlignmentILi128EEENS4_14SM90_TMA_STOREES23_S25_S25_EEEvvEEEEvNT_6ParamsE)
        /*0044*/ 	.word	0x00000000
.L_30:


//--------------------- .nv.compat                --------------------------
	.section	.nv.compat,"",@"SHT_CUDA_COMPAT_INFO"
	.align	4
        /*0000*/ 	.byte	0x02, 0x09, 0x01, 0x00, 0x02, 0x02, 0x02, 0x00, 0x02, 0x05, 0x05, 0x00, 0x03, 0x07, 0x01, 0x01
        /*0010*/ 	.byte	0x02, 0x03, 0x01, 0x00, 0x02, 0x06, 0x01, 0x00, 0x04, 0x0b, 0x08, 0x00, 0x09, 0x00, 0x00, 0x00
        /*0020*/ 	.byte	0x00, 0x00, 0x00, 0x00


//--------------------- .nv.info._ZN7cutlass13device_kernelINS_4gemm6kernel13GemmUniversalIN4cute5tupleIJiiiiEEENS1_10collective13CollectiveMmaINS1_35MainloopSm100TmaUmmaWarpSpecializedILi7ELi2ELi2ENS5_IJNS4_1CILi1EEESB_SB_EEEEENS5_IJNSA_ILi128EEENSA_ILi256EEENSA_ILi64EEEEEENS_12float_e4m3_tENS5_IJSB_llEEESI_SJ_NS4_8TiledMMAINS4_8MMA_AtomIJNS4_10MMA_TraitsINS4_19SM100_MMA_F8F6F4_SSEJSI_SI_fSE_SF_NS4_17integral_constantINS4_4UMMA5MajorELSQ_1EEESR_NSO_INSP_7ScaleInELSS_0EEEST_EEEEEENS4_6LayoutISC_NS5_IJNSA_ILi0EEESX_SX_EEEEENS5_IJNS4_10UnderscoreES10_S10_EEEEENS4_13SM90_TMA_LOADENS4_14ComposedLayoutINS4_7SwizzleILi3ELi4ELi3EEENS4_18smem_ptr_flag_bitsILi8EEENSW_INS5_IJSE_NSA_ILi8EEEEEENS5_IJSB_SE_EEEEEEEvNS4_8identityES13_S1D_vS1E_EENS_8epilogue10collective18CollectiveEpilogueINS1G_23Sm100TmaWarpSpecializedILi4ELi2ELi64ELb0ELb0EEEJSH_NS5_IJNSW_ISE_SB_EENSW_ISG_SB_EEEEESI_NS5_IJlSB_lEEESI_S1O_NS1G_6fusion15FusionCallbacksIS1K_NS1P_17LinearCombinationISI_fSI_fLNS_15FloatRoundStyleE2EEESH_S1N_JEEENS4_5SM1004TMEM4LOAD26SM100_TMEM_LOAD_32dp32b64xES13_NS14_INS15_ILi2ELi4ELi3EEES18_NSW_INS5_IJS19_SG_EEENS5_IJSG_SB_EEEEEEENS4_39AutoVectorizingCopyWithAssumedAlignmentILi128EEENS4_14SM90_TMA_STOREES23_S25_S25_EEEvvEEEEvNT_6ParamsE --------------------------
	.section	.nv.info._ZN7cutlass13device_kernelINS_4gemm6kernel13GemmUniversalIN4cute5tupleIJiiiiEEENS1_10collective13CollectiveMmaINS1_35MainloopSm100TmaUmmaWarpSpecializedILi7ELi2ELi2ENS5_IJNS4_1CILi1EEESB_SB_EEEEENS5_IJNSA_ILi128EEENSA_ILi256EEENSA_ILi64EEEEEENS_12float_e4m3_tENS5_IJSB_llEEESI_SJ_NS4_8TiledMMAINS4_8MMA_AtomIJNS4_10MMA_TraitsINS4_19SM100_MMA_F8F6F4_SSEJSI_SI_fSE_SF_NS4_17integral_constantINS4_4UMMA5MajorELSQ_1EEESR_NSO_INSP_7ScaleInELSS_0EEEST_EEEEEENS4_6LayoutISC_NS5_IJNSA_ILi0EEESX_SX_EEEEENS5_IJNS4_10UnderscoreES10_S10_EEEEENS4_13SM90_TMA_LOADENS4_14ComposedLayoutINS4_7SwizzleILi3ELi4ELi3EEENS4_18smem_ptr_flag_bitsILi8EEENSW_INS5_IJSE_NSA_ILi8EEEEEENS5_IJSB_SE_EEEEEEEvNS4_8identityES13_S1D_vS1E_EENS_8epilogue10collective18CollectiveEpilogueINS1G_23Sm100TmaWarpSpecializedILi4ELi2ELi64ELb0ELb0EEEJSH_NS5_IJNSW_ISE_SB_EENSW_ISG_SB_EEEEESI_NS5_IJlSB_lEEESI_S1O_NS1G_6fusion15FusionCallbacksIS1K_NS1P_17LinearCombinationISI_fSI_fLNS_15FloatRoundStyleE2EEESH_S1N_JEEENS4_5SM1004TMEM4LOAD26SM100_TMEM_LOAD_32dp32b64xES13_NS14_INS15_ILi2ELi4ELi3EEES18_NSW_INS5_IJS19_SG_EEENS5_IJSG_SB_EEEEEEENS4_39AutoVectorizingCopyWithAssumedAlignmentILi128EEENS4_14SM90_TMA_STOREES23_S25_S25_EEEvvEEEEvNT_6ParamsE,"",@"SHT_CUDA_INFO"
	.sectionflags	@""
	.align	4


	//----- nvinfo : EIATTR_CUDA_API_VERSION
	.align		4
        /*0000*/ 	.byte	0x04, 0x37
        /*0002*/ 	.short	(.L_32 - .L_31)
.L_31:
        /*0004*/ 	.word	0x00000082


	//----- nvinfo : EIATTR_KPARAM_INFO
	.align		4
.L_32:
        /*0008*/ 	.byte	0x04, 0x17
        /*000a*/ 	.short	(.L_34 - .L_33)
.L_33:
        /*000c*/ 	.word	0x00000000
        /*0010*/ 	.short	0x0000
        /*0012*/ 	.short	0x0000
        /*0014*/ 	.byte	0x00, 0xf0, 0x01, 0x20


	//----- nvinfo : EIATTR_AT_ENTRY_FRAGMENTS
	.align		4
.L_34:
        /*0018*/ 	.byte	0x04, 0x4f
        /*001a*/ 	.short	(.L_36 - .L_35)


	//   ....[0]....
.L_35:
        /*001c*/ 	.word	0x00000006


	//----- nvinfo : EIATTR_RESERVED_SMEM_USED
	.align		4
.L_36:
        /*0020*/ 	.byte	0x01, 0x41
	.zero		2


	//----- nvinfo : EIATTR_SPARSE_MMA_MASK
	.align		4
        /*0024*/ 	.byte	0x03, 0x50
        /*0026*/ 	.short	0x0000


	//----- nvinfo : EIATTR_TCGEN05_1CTA_USED
	.align		4
        /*0028*/ 	.byte	0x01, 0x51
	.zero		2


	//----- nvinfo : EIATTR_MAXREG_COUNT
	.align		4
        /*002c*/ 	.byte	0x03, 0x1b
        /*002e*/ 	.short	0x00ff


	//----- nvinfo : EIATTR_NUM_BARRIERS
	.align		4
        /*0030*/ 	.byte	0x02, 0x4c
        /*0032*/ 	.byte	0x07
	.zero		1


	//----- nvinfo : EIATTR_EXTERNS
	.align		4
        /*0034*/ 	.byte	0x04, 0x0f
        /*0036*/ 	.short	(.L_38 - .L_37)


	//   ....[0]....
	.align		4
.L_37:
        /*0038*/ 	.word	index@(__assertfail)


	//----- nvinfo : EIATTR_MERCURY_ISA_VERSION
	.align		4
.L_38:
        /*003c*/ 	.byte	0x03, 0x5f
        /*003e*/ 	.short	0x0101


	//----- nvinfo : EIATTR_INT_WARP_WIDE_INSTR_OFFSETS
	.align		4
        /*0040*/ 	.byte	0x04, 0x31
        /*0042*/ 	.short	(.L_40 - .L_39)


	//   ....[0]....
.L_39:
        /*0044*/ 	.word	0x00001ec0


	//   ....[1]....
        /*0048*/ 	.word	0x000038b0


	//   ....[2]....
        /*004c*/ 	.word	0x000038d0


	//   ....[3]....
        /*0050*/ 	.word	0x00003900


	//   ....[4]....
        /*0054*/ 	.word	0x00004240


	//   ....[5]....
        /*0058*/ 	.word	0x000042b0


	//   ....[6]....
        /*005c*/ 	.word	0x00004390


	//   ....[7]....
        /*0060*/ 	.word	0x00004410


	//   ....[8]....
        /*0064*/ 	.word	0x00004520


	//   ....[9]....
        /*0068*/ 	.word	0x000045b0


	//   ....[10]....
        /*006c*/ 	.word	0x00004790


	//   ....[11]....
        /*0070*/ 	.word	0x000048f0


	//----- nvinfo : EIATTR_COOP_GROUP_MASK_REGIDS
	.align		4
.L_40:
        /*0074*/ 	.byte	0x04, 0x29
        /*0076*/ 	.short	(.L_42 - .L_41)


	//   ....[0]....
.L_41:
        /*0078*/ 	.word	0xffffffff


	//   ....[1]....
        /*007c*/ 	.word	0xffffffff


	//   ....[2]....
        /*0080*/ 	.word	0xffffffff


	//   ....[3]....
        /*0084*/ 	.word	0xffffffff


	//   ....[4]....
        /*0088*/ 	.word	0xffffffff


	//   ....[5]....
        /*008c*/ 	.word	0xffffffff


	//   ....[6]....
        /*0090*/ 	.word	0xffffffff


	//   ....[7]....
        /*0094*/ 	.word	0xffffffff


	//   ....[8]....
        /*0098*/ 	.word	0xffffffff


	//   ....[9]....
        /*009c*/ 	.word	0xffffffff


	//   ....[10]....
        /*00a0*/ 	.word	0xffffffff


	//   ....[11]....
        /*00a4*/ 	.word	0xffffffff


	//   ....[12]....
        /*00a8*/ 	.word	0xffffffff


	//----- nvinfo : EIATTR_COOP_GROUP_INSTR_OFFSETS
	.align		4
.L_42:
        /*00ac*/ 	.byte	0x04, 0x28
        /*00ae*/ 	.short	(.L_44 - .L_43)


	//   ....[0]....
.L_43:
        /*00b0*/ 	.word	0x00000090


	//   ....[1]....
        /*00b4*/ 	.word	0x000004d0


	//   ....[2]....
        /*00b8*/ 	.word	0x000006a0


	//   ....[3]....
        /*00bc*/ 	.word	0x00000840


	//   ....[4]....
        /*00c0*/ 	.word	0x00000940


	//   ....[5]....
        /*00c4*/ 	.word	0x00000ab0


	//   ....[6]....
        /*00c8*/ 	.word	0x00000c10


	//   ....[7]....
        /*00cc*/ 	.word	0x00001da0


	//   ....[8]....
        /*00d0*/ 	.word	0x00002d30


	//   ....[9]....
        /*00d4*/ 	.word	0x00002f40


	//   ....[10]....
        /*00d8*/ 	.word	0x00002f70


	//   ....[11]....
        /*00dc*/ 	.word	0x00003790


	//   ....[12]....
        /*00e0*/ 	.word	0x000039c0


	//----- nvinfo : EIATTR_VRC_CTA_INIT_COUNT
	.align		4
.L_44:
        /*00e4*/ 	.byte	0x02, 0x4a
        /*00e6*/ 	.byte	0x80
	.zero		1


	//----- nvinfo : EIATTR_SYSCALL_OFFSETS
	.align		4
        /*00e8*/ 	.byte	0x04, 0x46
        /*00ea*/ 	.short	(.L_46 - .L_45)


	//   ....[0]....
.L_45:
        /*00ec*/ 	.word	0x00005360


	//   ....[1]....
        /*00f0*/ 	.word	0x000054a0


	//   ....[2]....
        /*00f4*/ 	.word	0x00005d00


	//   ....[3]....
        /*00f8*/ 	.word	0x00007320


	//   ....[4]....
        /*00fc*/ 	.word	0x000088d0


	//   ....[5]....
        /*0100*/ 	.word	0x00009ea0


	//----- nvinfo : EIATTR_MBARRIER_INSTR_OFFSETS
	.align		4
.L_46:
        /*0104*/ 	.byte	0x04, 0x39
        /*0106*/ 	.short	(.L_48 - .L_47)


	//   ....[0]....
.L_47:
        /*0108*/ 	.word	0x000005b0
        /*010c*/ 	.word	0x000000ff
        /*0110*/ 	.word	0x00000000
        /*0114*/ 	.short	0x0100
        /*0116*/ 	.byte	0x05
	.zero		1


	//   ....[1]....
        /*0118*/ 	.word	0x000005c0
        /*011c*/ 	.word	0x000000ff
        /*0120*/ 	.word	0x00000038
        /*0124*/ 	.short	0x0100
        /*0126*/ 	.byte	0x05
	.zero		1


	//   ....[2]....
        /*0128*/ 	.word	0x000005d0
        /*012c*/ 	.word	0x000000ff
        /*0130*/ 	.word	0x00000008
        /*0134*/ 	.short	0x0100
        /*0136*/ 	.byte	0x05
	.zero		1


	//   ....[3]....
        /*0138*/ 	.word	0x000005e0
        /*013c*/ 	.word	0x000000ff
        /*0140*/ 	.word	0x00000040
        /*0144*/ 	.short	0x0100
        /*0146*/ 	.byte	0x05
	.zero		1


	//   ....[4]....
        /*0148*/ 	.word	0x000005f0
        /*014c*/ 	.word	0x000000ff
        /*0150*/ 	.word	0x00000010
        /*0154*/ 	.short	0x0100
        /*0156*/ 	.byte	0x05
	.zero		1


	//   ....[5]....
        /*0158*/ 	.word	0x00000600
        /*015c*/ 	.word	0x000000ff
        /*0160*/ 	.word	0x00000048
        /*0164*/ 	.short	0x0100
        /*0166*/ 	.byte	0x05
	.zero		1


	//   ....[6]....
        /*0168*/ 	.word	0x00000610
        /*016c*/ 	.word	0x000000ff
        /*0170*/ 	.word	0x00000018
        /*0174*/ 	.short	0x0100
        /*0176*/ 	.byte	0x05
	.zero		1


	//   ....[7]....
        /*0178*/ 	.word	0x00000620
        /*017c*/ 	.word	0x000000ff
        /*0180*/ 	.word	0x00000050
        /*0184*/ 	.short	0x0100
        /*0186*/ 	.byte	0x05
	.zero		1


	//   ....[8]....
        /*0188*/ 	.word	0x00000630
        /*018c*/ 	.word	0x000000ff
        /*0190*/ 	.word	0x00000020
        /*0194*/ 	.short	0x0100
        /*0196*/ 	.byte	0x05
	.zero		1


	//   ....[9]....
        /*0198*/ 	.word	0x00000640
        /*019c*/ 	.word	0x000000ff
        /*01a0*/ 	.word	0x00000058
        /*01a4*/ 	.short	0x0100
        /*01a6*/ 	.byte	0x05
	.zero		1


	//   ....[10]....
        /*01a8*/ 	.word	0x00000650
        /*01ac*/ 	.word	0x000000ff
        /*01b0*/ 	.word	0x00000028
        /*01b4*/ 	.short	0x0100
        /*01b6*/ 	.byte	0x05
	.zero		1


	//   ....[11]....
        /*01b8*/ 	.word	0x00000660
        /*01bc*/ 	.word	0x000000ff
        /*01c0*/ 	.word	0x00000060
        /*01c4*/ 	.short	0x0100
        /*01c6*/ 	.byte	0x05
	.zero		1


	//   ....[12]....
        /*01c8*/ 	.word	0x00000670
        /*01cc*/ 	.word	0x000000ff
        /*01d0*/ 	.word	0x00000030
        /*01d4*/ 	.short	0x0100
        /*01d6*/ 	.byte	0x05
	.zero		1


	//   ....[13]....
        /*01d8*/ 	.word	0x00000680
        /*01dc*/ 	.word	0x000000ff
        /*01e0*/ 	.word	0x00000068
        /*01e4*/ 	.short	0x0100
        /*01e6*/ 	.byte	0x05
	.zero		1


	//   ....[14]....
        /*01e8*/ 	.word	0x000007b0
        /*01ec*/ 	.word	0x000000ff
        /*01f0*/ 	.word	0x00000070
        /*01f4*/ 	.short	0x0100
        /*01f6*/ 	.byte	0x07
	.zero		1


	//   ....[15]....
        /*01f8*/ 	.word	0x000007c0
        /*01fc*/ 	.word	0x000000ff
        /*0200*/ 	.word	0x00000090
        /*0204*/ 	.short	0x0100
        /*0206*/ 	.byte	0x07
	.zero		1


	//   ....[16]....
        /*0208*/ 	.word	0x000007d0
        /*020c*/ 	.word	0x000000ff
        /*0210*/ 	.word	0x00000078
        /*0214*/ 	.short	0x0100
        /*0216*/ 	.byte	0x07
	.zero		1


	//   ....[17]....
        /*0218*/ 	.word	0x000007e0
        /*021c*/ 	.word	0x000000ff
        /*0220*/ 	.word	0x00000098
        /*0224*/ 	.short	0x0100
        /*0226*/ 	.byte	0x07
	.zero		1


	//   ....[18]....
        /*0228*/ 	.word	0x000007f0
        /*022c*/ 	.word	0x000000ff
        /*0230*/ 	.word	0x00000080
        /*0234*/ 	.short	0x0100
        /*0236*/ 	.byte	0x07
	.zero		1


	//   ....[19]....
        /*0238*/ 	.word	0x00000800
        /*023c*/ 	.word	0x000000ff
        /*0240*/ 	.word	0x000000a0
        /*0244*/ 	.short	0x0100
        /*0246*/ 	.byte	0x07
	.zero		1


	//   ....[20]....
        /*0248*/ 	.word	0x00000810
        /*024c*/ 	.word	0x000000ff
        /*0250*/ 	.word	0x00000088
        /*0254*/ 	.short	0x0100
        /*0256*/ 	.byte	0x07
	.zero		1


	//   ....[21]....
        /*0258*/ 	.word	0x00000820
        /*025c*/ 	.word	0x000000ff
        /*0260*/ 	.word	0x000000a8
        /*0264*/ 	.short	0x0100
        /*0266*/ 	.byte	0x07
	.zero		1


	//   ....[22]....
        /*0268*/ 	.word	0x00000910
        /*026c*/ 	.word	0x000000ff
        /*0270*/ 	.word	0x000000b0
        /*0274*/ 	.short	0x0100
        /*0276*/ 	.byte	0x05
	.zero		1


	//   ....[23]....
        /*0278*/ 	.word	0x00000920
        /*027c*/ 	.word	0x000000ff
        /*0280*/ 	.word	0x000000b8
        /*0284*/ 	.short	0x0100
        /*0286*/ 	.byte	0x05
	.zero		1


	//   ....[24]....
        /*0288*/ 	.word	0x00000a60
        /*028c*/ 	.word	0x000000ff
        /*0290*/ 	.word	0x000000c0
        /*0294*/ 	.short	0x0100
        /*0296*/ 	.byte	0x05
	.zero		1


	//   ....[25]....
        /*0298*/ 	.word	0x00000a70
        /*029c*/ 	.word	0x000000ff
        /*02a0*/ 	.word	0x000000d0
        /*02a4*/ 	.short	0x0100
        /*02a6*/ 	.byte	0x05
	.zero		1


	//   ....[26]....
        /*02a8*/ 	.word	0x00000a80
        /*02ac*/ 	.word	0x000000ff
        /*02b0*/ 	.word	0x000000c8
        /*02b4*/ 	.short	0x0100
        /*02b6*/ 	.byte	0x05
	.zero		1


	//   ....[27]....
        /*02b8*/ 	.word	0x00000a90
        /*02bc*/ 	.word	0x000000ff
        /*02c0*/ 	.word	0x000000d8
        /*02c4*/ 	.short	0x0100
        /*02c6*/ 	.byte	0x05
	.zero		1


	//   ....[28]....
        /*02c8*/ 	.word	0x00000bc0
        /*02cc*/ 	.word	0x000000ff
        /*02d0*/ 	.word	0x000000e0
        /*02d4*/ 	.short	0x0100
        /*02d6*/ 	.byte	0x07
	.zero		1


	//   ....[29]....
        /*02d8*/ 	.word	0x00000bd0
        /*02dc*/ 	.word	0x000000ff
        /*02e0*/ 	.word	0x000000f0
        /*02e4*/ 	.short	0x0100
        /*02e6*/ 	.byte	0x07
	.zero		1


	//   ....[30]....
        /*02e8*/ 	.word	0x00000be0
        /*02ec*/ 	.word	0x000000ff
        /*02f0*/ 	.word	0x000000e8
        /*02f4*/ 	.short	0x0100
        /*02f6*/ 	.byte	0x07
	.zero		1


	//   ....[31]....
        /*02f8*/ 	.word	0x00000bf0
        /*02fc*/ 	.word	0x000000ff
        /*0300*/ 	.word	0x000000f8
        /*0304*/ 	.short	0x0100
        /*0306*/ 	.byte	0x07
	.zero		1


	//   ....[32]....
        /*0308*/ 	.word	0x00000ce0
        /*030c*/ 	.word	0x000000ff
        /*0310*/ 	.word	0x00000100
        /*0314*/ 	.short	0x0100
        /*0316*/ 	.byte	0x05
	.zero		1


	//   ....[33]....
        /*0318*/ 	.word	0x00000cf0
        /*031c*/ 	.word	0x000000ff
        /*0320*/ 	.word	0x00000110
        /*0324*/ 	.short	0x0100
        /*0326*/ 	.byte	0x05
	.zero		1


	//   ....[34]....
        /*0328*/ 	.word	0x00000d00
        /*032c*/ 	.word	0x000000ff
        /*0330*/ 	.word	0x00000108
        /*0334*/ 	.short	0x0100
        /*0336*/ 	.byte	0x05
	.zero		1


	//   ....[35]....
        /*0338*/ 	.word	0x00000d10
        /*033c*/ 	.word	0x000000ff
        /*0340*/ 	.word	0x00000118
        /*0344*/ 	.short	0x0100
        /*0346*/ 	.byte	0x05
	.zero		1


	//   ....[36]....
        /*0348*/ 	.word	0x000015e0
        /*034c*/ 	.word	0x00000003
        /*0350*/ 	.word	0x00000110
        /*0354*/ 	.short	0x010a
        /*0356*/ 	.byte	0xff
	.zero		1


	//   ....[37]....
        /*0358*/ 	.word	0x00001610
        /*035c*/ 	.word	0x00000003
        /*0360*/ 	.word	0x00000100
        /*0364*/ 	.short	0x0101
        /*0366*/ 	.byte	0xff
	.zero		1


	//   ....[38]....
        /*0368*/ 	.word	0x000016e0
        /*036c*/ 	.word	0x000000ff
        /*0370*/ 	.word	0x00000038
        /*0374*/ 	.short	0x010a
        /*0376*/ 	.byte	0x08
	.zero		1


	//   ....[39]....
        /*0378*/ 	.word	0x00001790
        /*037c*/ 	.word	0x000000ff
        /*0380*/ 	.word	0x00000038
        /*0384*/ 	.short	0x010a
        /*0386*/ 	.byte	0x21
	.zero		1


	//   ....[40]....
        /*0388*/ 	.word	0x000018e0
        /*038c*/ 	.word	0x000000ff
        /*0390*/ 	.word	0x00000038
        /*0394*/ 	.short	0x010a
        /*0396*/ 	.byte	0x08
	.zero		1


	//   ....[41]....
        /*0398*/ 	.word	0x00001a40
        /*039c*/ 	.word	0x000000ff
        /*03a0*/ 	.word	0x000000b8
        /*03a4*/ 	.short	0x0101
        /*03a6*/ 	.byte	0x04
	.zero		1


	//   ....[42]....
        /*03a8*/ 	.word	0x00001a60
        /*03ac*/ 	.word	0x000000ff
        /*03b0*/ 	.word	0x00000038
        /*03b4*/ 	.short	0x010a
        /*03b6*/ 	.byte	0x08
	.zero		1


	//   ....[43]....
        /*03b8*/ 	.word	0x00001af0
        /*03bc*/ 	.word	0x000000ff
        /*03c0*/ 	.word	0x00000038
        /*03c4*/ 	.short	0x010a
        /*03c6*/ 	.byte	0x19
	.zero		1


	//   ....[44]....
        /*03c8*/ 	.word	0x00001c40
        /*03cc*/ 	.word	0x000000ff
        /*03d0*/ 	.word	0x00000038
        /*03d4*/ 	.short	0x010a
        /*03d6*/ 	.byte	0x08
	.zero		1


	//   ....[45]....
        /*03d8*/ 	.word	0x00001dd0
        /*03dc*/ 	.word	0x00000002
        /*03e0*/ 	.word	0x000000c0
        /*03e4*/ 	.short	0x010a
        /*03e6*/ 	.byte	0xff
	.zero		1


	//   ....[46]....
        /*03e8*/ 	.word	0x00001e90
        /*03ec*/ 	.word	0x00000002
        /*03f0*/ 	.word	0x00000000
        /*03f4*/ 	.short	0x0101
        /*03f6*/ 	.byte	0xff
	.zero		1


	//   ....[47]....
        /*03f8*/ 	.word	0x000023f0
        /*03fc*/ 	.word	0x000000ff
        /*0400*/ 	.word	0x00000000
        /*0404*/ 	.short	0x010a
        /*0406*/ 	.byte	0x05
	.zero		1


	//   ....[48]....
        /*0408*/ 	.word	0x00002480
        /*040c*/ 	.word	0x000000ff
        /*0410*/ 	.word	0x00000000
        /*0414*/ 	.short	0x010a
        /*0416*/ 	.byte	0x05
	.zero		1


	//   ....[49]....
        /*0418*/ 	.word	0x00002510
        /*041c*/ 	.word	0x000000ff
        /*0420*/ 	.word	0x00000000
        /*0424*/ 	.short	0x010a
        /*0426*/ 	.byte	0x05
	.zero		1


	//   ....[50]....
        /*0428*/ 	.word	0x000025a0
        /*042c*/ 	.word	0x000000ff
        /*0430*/ 	.word	0x00000000
        /*0434*/ 	.short	0x010a
        /*0436*/ 	.byte	0x05
	.zero		1


	//   ....[51]....
        /*0438*/ 	.word	0x00002630
        /*043c*/ 	.word	0x000000ff
        /*0440*/ 	.word	0x00000000
        /*0444*/ 	.short	0x010a
        /*0446*/ 	.byte	0x05
	.zero		1


	//   ....[52]....
        /*0448*/ 	.word	0x000026c0
        /*044c*/ 	.word	0x000000ff
        /*0450*/ 	.word	0x00000000
        /*0454*/ 	.short	0x010a
        /*0456*/ 	.byte	0x05
	.zero		1


	//   ....[53]....
        /*0458*/ 	.word	0x00002760
        /*045c*/ 	.word	0x00000000
        /*0460*/ 	.word	0x00000000
        /*0464*/ 	.short	0x010a
        /*0466*/ 	.byte	0xff
	.zero		1


	//   ....[54]....
        /*0468*/ 	.word	0x00002880
        /*046c*/ 	.word	0x00000000
        /*0470*/ 	.word	0x00000100
        /*0474*/ 	.short	0x010a
        /*0476*/ 	.byte	0xff
	.zero		1


	//   ....[55]....
        /*0478*/ 	.word	0x000028e0
        /*047c*/ 	.word	0x00000004
        /*0480*/ 	.word	0x00000000
        /*0484*/ 	.short	0x0101
        /*0486*/ 	.byte	0xff
	.zero		1


	//   ....[56]....
        /*0488*/ 	.word	0x00002900
        /*048c*/ 	.word	0x000000ff
        /*0490*/ 	.word	0x000000d0
        /*0494*/ 	.short	0x010a
        /*0496*/ 	.byte	0x05
	.zero		1


	//   ....[57]....
        /*0498*/ 	.word	0x00002a20
        /*049c*/ 	.word	0x00000000
        /*04a0*/ 	.word	0x000000c0
        /*04a4*/ 	.short	0x010a
        /*04a6*/ 	.byte	0xff
	.zero		1


	//   ....[58]....
        /*04a8*/ 	.word	0x00002b30
        /*04ac*/ 	.word	0x00000000
        /*04b0*/ 	.word	0x00000000
        /*04b4*/ 	.short	0x0101
        /*04b6*/ 	.byte	0xff
	.zero		1


	//   ....[59]....
        /*04b8*/ 	.word	0x00002bc0
        /*04bc*/ 	.word	0x000000ff
        /*04c0*/ 	.word	0x000000d0
        /*04c4*/ 	.short	0x0106
        /*04c6*/ 	.byte	0x05
	.zero		1


	//   ....[60]....
        /*04c8*/ 	.word	0x00002be0
        /*04cc*/ 	.word	0x000000ff
        /*04d0*/ 	.word	0x000000d0
        /*04d4*/ 	.short	0x010a
        /*04d6*/ 	.byte	0x05
	.zero		1


	//   ....[61]....
        /*04d8*/ 	.word	0x00002c70
        /*04dc*/ 	.word	0x000000ff
        /*04e0*/ 	.word	0x000000d0
        /*04e4*/ 	.short	0x0106
        /*04e6*/ 	.byte	0x04
	.zero		1


	//   ....[62]....
        /*04e8*/ 	.word	0x00002cb0
        /*04ec*/ 	.word	0x00000000
        /*04f0*/ 	.word	0x000000d0
        /*04f4*/ 	.short	0x010a
        /*04f6*/ 	.byte	0xff
	.zero		1


	//   ....[63]....
        /*04f8*/ 	.word	0x000031a0
        /*04fc*/ 	.word	0x00000000
        /*0500*/ 	.word	0x000000c0
        /*0504*/ 	.short	0x010a
        /*0506*/ 	.byte	0xff
	.zero		1


	//   ....[64]....
        /*0508*/ 	.word	0x000032b0
        /*050c*/ 	.word	0x00000003
        /*0510*/ 	.word	0x00000000
        /*0514*/ 	.short	0x0101
        /*0516*/ 	.byte	0xff
	.zero		1


	//   ....[65]....
        /*0518*/ 	.word	0x000032c0
        /*051c*/ 	.word	0x000000ff
        /*0520*/ 	.word	0x00000000
        /*0524*/ 	.short	0x010a
        /*0526*/ 	.byte	0x04
	.zero		1


	//   ....[66]....
        /*0528*/ 	.word	0x000032e0
        /*052c*/ 	.word	0x000000ff
        /*0530*/ 	.word	0x000000f0
        /*0534*/ 	.short	0x010a
        /*0536*/ 	.byte	0x08
	.zero		1


	//   ....[67]....
        /*0538*/ 	.word	0x000033b0
        /*053c*/ 	.word	0x000000ff
        /*0540*/ 	.word	0x00000000
        /*0544*/ 	.short	0x010a
        /*0546*/ 	.byte	0x07
	.zero		1


	//   ....[68]....
        /*0548*/ 	.word	0x000034f0
        /*054c*/ 	.word	0x000000ff
        /*0550*/ 	.word	0x00000000
        /*0554*/ 	.short	0x010a
        /*0556*/ 	.byte	0x04
	.zero		1


	//   ....[69]....
        /*0558*/ 	.word	0x000036e0
        /*055c*/ 	.word	0x000000ff
        /*0560*/ 	.word	0x00000000
        /*0564*/ 	.short	0x010a
        /*0566*/ 	.byte	0x05
	.zero		1


	//   ....[70]....
        /*0568*/ 	.word	0x00003770
        /*056c*/ 	.word	0x000000ff
        /*0570*/ 	.word	0x00000000
        /*0574*/ 	.short	0x010a
        /*0576*/ 	.byte	0x07
	.zero		1


	//   ....[71]....
        /*0578*/ 	.word	0x00003bf0
        /*057c*/ 	.word	0x00000000
        /*0580*/ 	.word	0x000000c0
        /*0584*/ 	.short	0x010a
        /*0586*/ 	.byte	0xff
	.zero		1


	//   ....[72]....
        /*0588*/ 	.word	0x00003cb0
        /*058c*/ 	.word	0x00000000
        /*0590*/ 	.word	0x00000000
        /*0594*/ 	.short	0x0101
        /*0596*/ 	.byte	0xff
	.zero		1


	//   ....[73]....
        /*0598*/ 	.word	0x00003fd0
        /*059c*/ 	.word	0x000000ff
        /*05a0*/ 	.word	0x000000b8
        /*05a4*/ 	.short	0x010a
        /*05a6*/ 	.byte	0x07
	.zero		1


	//   ....[74]....
        /*05a8*/ 	.word	0x000041c0
        /*05ac*/ 	.word	0x000000ff
        /*05b0*/ 	.word	0x00000090
        /*05b4*/ 	.short	0x010a
        /*05b6*/ 	.byte	0x07
	.zero		1


	//   ....[75]....
        /*05b8*/ 	.word	0x00004330
        /*05bc*/ 	.word	0x000000ff
        /*05c0*/ 	.word	0x00000070
        /*05c4*/ 	.short	0x010b
        /*05c6*/ 	.byte	0x07
	.zero		1


	//   ....[76]....
        /*05c8*/ 	.word	0x00004340
        /*05cc*/ 	.word	0x000000ff
        /*05d0*/ 	.word	0x00000000
        /*05d4*/ 	.short	0x0101
        /*05d6*/ 	.byte	0x08
	.zero		1


	//   ....[77]....
        /*05d8*/ 	.word	0x00004360
        /*05dc*/ 	.word	0x000000ff
        /*05e0*/ 	.word	0x00000098
        /*05e4*/ 	.short	0x010a
        /*05e6*/ 	.byte	0x07
	.zero		1


	//   ....[78]....
        /*05e8*/ 	.word	0x000044c0
        /*05ec*/ 	.word	0x000000ff
        /*05f0*/ 	.word	0x00000078
        /*05f4*/ 	.short	0x010b
        /*05f6*/ 	.byte	0x07
	.zero		1


	//   ....[79]....
        /*05f8*/ 	.word	0x000044d0
        /*05fc*/ 	.word	0x000000ff
        /*0600*/ 	.word	0x00000000
        /*0604*/ 	.short	0x0101
        /*0606*/ 	.byte	0x08
	.zero		1


	//   ....[80]....
        /*0608*/ 	.word	0x000044e0
        /*060c*/ 	.word	0x000000ff
        /*0610*/ 	.word	0x000000a0
        /*0614*/ 	.short	0x010a
        /*0616*/ 	.byte	0x07
	.zero		1


	//   ....[81]....
        /*0618*/ 	.word	0x00004680
        /*061c*/ 	.word	0x000000ff
        /*0620*/ 	.word	0x00000080
        /*0624*/ 	.short	0x010b
        /*0626*/ 	.byte	0x07
	.zero		1


	//   ....[82]....
        /*0628*/ 	.word	0x000046f0
        /*062c*/ 	.word	0x000000ff
        /*0630*/ 	.word	0x00000000
        /*0634*/ 	.short	0x0101
        /*0636*/ 	.byte	0x08
	.zero		1


	//   ....[83]....
        /*0638*/ 	.word	0x00004720
        /*063c*/ 	.word	0x000000ff
        /*0640*/ 	.word	0x000000a8
        /*0644*/ 	.short	0x010a
        /*0646*/ 	.byte	0x07
	.zero		1


	//   ....[84]....
        /*0648*/ 	.word	0x00004930
        /*064c*/ 	.word	0x000000ff
        /*0650*/ 	.word	0x00000088
        /*0654*/ 	.short	0x010b
        /*0656*/ 	.byte	0x07
	.zero		1


	//   ....[85]....
        /*0658*/ 	.word	0x00004950
        /*065c*/ 	.word	0x000000ff
        /*0660*/ 	.word	0x00000000
        /*0664*/ 	.short	0x0101
        /*0666*/ 	.byte	0x0d
	.zero		1


	//   ....[86]....
        /*0668*/ 	.word	0x00004980
        /*066c*/ 	.word	0x000000ff
        /*0670*/ 	.word	0x00000090
        /*0674*/ 	.short	0x010a
        /*0676*/ 	.byte	0x07
	.zero		1


	//   ....[87]....
        /*0678*/ 	.word	0x000049a0
        /*067c*/ 	.word	0x000000ff
        /*0680*/ 	.word	0x00000098
        /*0684*/ 	.short	0x010a
        /*0686*/ 	.byte	0x07
	.zero		1


	//   ....[88]....
        /*0688*/ 	.word	0x000049c0
        /*068c*/ 	.word	0x000000ff
        /*0690*/ 	.word	0x000000a0
        /*0694*/ 	.short	0x010a
        /*0696*/ 	.byte	0x07
	.zero		1


	//   ....[89]....
        /*0698*/ 	.word	0x00004a00
        /*069c*/ 	.word	0x00000000
        /*06a0*/ 	.word	0x000000a8
        /*06a4*/ 	.short	0x010a
        /*06a6*/ 	.byte	0xff
	.zero		1


	//   ....[90]....
        /*06a8*/ 	.word	0x00004d30
        /*06ac*/ 	.word	0x00000000
        /*06b0*/ 	.word	0x000000c0
        /*06b4*/ 	.short	0x010a
        /*06b6*/ 	.byte	0xff
	.zero		1


	//   ....[91]....
        /*06b8*/ 	.word	0x00004e40
        /*06bc*/ 	.word	0x00000000
        /*06c0*/ 	.word	0x00000000
        /*06c4*/ 	.short	0x0101
        /*06c6*/ 	.byte	0xff
	.zero		1


	//   ....[92]....
        /*06c8*/ 	.word	0x000058a0
        /*06cc*/ 	.word	0x00000003
        /*06d0*/ 	.word	0x00000070
        /*06d4*/ 	.short	0x010a
        /*06d6*/ 	.byte	0xff
	.zero		1


	//   ....[93]....
        /*06d8*/ 	.word	0x000058e0
        /*06dc*/ 	.word	0x000000c1
        /*06e0*/ 	.word	0x000000e0
        /*06e4*/ 	.short	0x010a
        /*06e6*/ 	.byte	0xff
	.zero		1


	//   ....[94]....
        /*06e8*/ 	.word	0x00005a10
        /*06ec*/ 	.word	0x00000003
        /*06f0*/ 	.word	0x00000070
        /*06f4*/ 	.short	0x010a
        /*06f6*/ 	.byte	0xff
	.zero		1


	//   ....[95]....
        /*06f8*/ 	.word	0x00005b70
        /*06fc*/ 	.word	0x00000000
        /*0700*/ 	.word	0x00000000
        /*0704*/ 	.short	0x0101
        /*0706*/ 	.byte	0xff
	.zero		1


	//   ....[96]....
        /*0708*/ 	.word	0x00005bd0
        /*070c*/ 	.word	0x000000c1
        /*0710*/ 	.word	0x000000e0
        /*0714*/ 	.short	0x010a
        /*0716*/ 	.byte	0xff
	.zero		1


	//   ....[97]....
        /*0718*/ 	.word	0x00006f80
        /*071c*/ 	.word	0x000000cc
        /*0720*/ 	.word	0x00000070
        /*0724*/ 	.short	0x010a
        /*0726*/ 	.byte	0xff
	.zero		1


	//   ....[98]....
        /*0728*/ 	.word	0x00007050
        /*072c*/ 	.word	0x000000cc
        /*0730*/ 	.word	0x00000070
        /*0734*/ 	.short	0x010a
        /*0736*/ 	.byte	0xff
	.zero		1


	//   ....[99]....
        /*0738*/ 	.word	0x00007190
        /*073c*/ 	.word	0x00000003
        /*0740*/ 	.word	0x00000000
        /*0744*/ 	.short	0x0101
        /*0746*/ 	.byte	0xff
	.zero		1


	//   ....[100]....
        /*0748*/ 	.word	0x00008530
        /*074c*/ 	.word	0x00000000
        /*0750*/ 	.word	0x00000070
        /*0754*/ 	.short	0x010a
        /*0756*/ 	.byte	0xff
	.zero		1


	//   ....[101]....
        /*0758*/ 	.word	0x00008600
        /*075c*/ 	.word	0x00000000
        /*0760*/ 	.word	0x00000070
        /*0764*/ 	.short	0x010a
        /*0766*/ 	.byte	0xff
	.zero		1


	//   ....[102]....
        /*0768*/ 	.word	0x00008760
        /*076c*/ 	.word	0x00000000
        /*0770*/ 	.word	0x00000000
        /*0774*/ 	.short	0x0101
        /*0776*/ 	.byte	0xff
	.zero		1


	//   ....[103]....
        /*0778*/ 	.word	0x00009b10
        /*077c*/ 	.word	0x00000000
        /*0780*/ 	.word	0x00000070
        /*0784*/ 	.short	0x010a
        /*0786*/ 	.byte	0xff
	.zero		1


	//   ....[104]....
        /*0788*/ 	.word	0x00009be0
        /*078c*/ 	.word	0x00000000
        /*0790*/ 	.word	0x00000070
        /*0794*/ 	.short	0x010a
        /*0796*/ 	.byte	0xff
	.zero		1


	//   ....[105]....
        /*0798*/ 	.word	0x00009d40
        /*079c*/ 	.word	0x00000000
        /*07a0*/ 	.word	0x00000000
        /*07a4*/ 	.short	0x0101
        /*07a6*/ 	.byte	0xff
	.zero		1


	//   ....[106]....
        /*07a8*/ 	.word	0x0000a230
        /*07ac*/ 	.word	0x000000ff
        /*07b0*/ 	.word	0x00000000
        /*07b4*/ 	.short	0x0101
        /*07b6*/ 	.byte	0x05
	.zero		1


	//   ....[107]....
        /*07b8*/ 	.word	0x0000b1b0
        /*07bc*/ 	.word	0x00000003
        /*07c0*/ 	.word	0x00000110
        /*07c4*/ 	.short	0x010a
        /*07c6*/ 	.byte	0xff
	.zero		1


	//   ....[108]....
        /*07c8*/ 	.word	0x0000b210
        /*07cc*/ 	.word	0x00000002
        /*07d0*/ 	.word	0x00000038
        /*07d4*/ 	.short	0x010a
        /*07d6*/ 	.byte	0xff
	.zero		1


	//   ....[109]....
        /*07d8*/ 	.word	0x0000b270
        /*07dc*/ 	.word	0x00000002
        /*07e0*/ 	.word	0x00000038
        /*07e4*/ 	.short	0x010a
        /*07e6*/ 	.byte	0xff
	.zero		1


	//   ....[110]....
        /*07e8*/ 	.word	0x0000b2c0
        /*07ec*/ 	.word	0x00000002
        /*07f0*/ 	.word	0x000000c0
        /*07f4*/ 	.short	0x010a
        /*07f6*/ 	.byte	0xff
	.zero		1


	//   ....[111]....
        /*07f8*/ 	.word	0x0000b320
        /*07fc*/ 	.word	0x00000000
        /*0800*/ 	.word	0x00000000
        /*0804*/ 	.short	0x010a
        /*0806*/ 	.byte	0xff
	.zero		1


	//   ....[112]....
        /*0808*/ 	.word	0x0000b380
        /*080c*/ 	.word	0x00000000
        /*0810*/ 	.word	0x00000000
        /*0814*/ 	.short	0x010a
        /*0816*/ 	.byte	0xff
	.zero		1


	//   ....[113]....
        /*0818*/ 	.word	0x0000b3e0
        /*081c*/ 	.word	0x00000000
        /*0820*/ 	.word	0x00000000
        /*0824*/ 	.short	0x010a
        /*0826*/ 	.byte	0xff
	.zero		1


	//   ....[114]....
        /*0828*/ 	.word	0x0000b440
        /*082c*/ 	.word	0x00000000
        /*0830*/ 	.word	0x00000000
        /*0834*/ 	.short	0x010a
        /*0836*/ 	.byte	0xff
	.zero		1


	//   ....[115]....
        /*0838*/ 	.word	0x0000b4a0
        /*083c*/ 	.word	0x00000000
        /*0840*/ 	.word	0x00000000
        /*0844*/ 	.short	0x010a
        /*0846*/ 	.byte	0xff
	.zero		1


	//   ....[116]....
        /*0848*/ 	.word	0x0000b500
        /*084c*/ 	.word	0x00000000
        /*0850*/ 	.word	0x00000000
        /*0854*/ 	.short	0x010a
        /*0856*/ 	.byte	0xff
	.zero		1


	//   ....[117]....
        /*0858*/ 	.word	0x0000b550
        /*085c*/ 	.word	0x00000000
        /*0860*/ 	.word	0x00000100
        /*0864*/ 	.short	0x010a
        /*0866*/ 	.byte	0xff
	.zero		1


	//   ....[118]....
        /*0868*/ 	.word	0x0000b5b0
        /*086c*/ 	.word	0x00000000
        /*0870*/ 	.word	0x000000d0
        /*0874*/ 	.short	0x010a
        /*0876*/ 	.byte	0xff
	.zero		1


	//   ....[119]....
        /*0878*/ 	.word	0x0000b600
        /*087c*/ 	.word	0x00000000
        /*0880*/ 	.word	0x000000c0
        /*0884*/ 	.short	0x010a
        /*0886*/ 	.byte	0xff
	.zero		1


	//   ....[120]....
        /*0888*/ 	.word	0x0000b660
        /*088c*/ 	.word	0x00000000
        /*0890*/ 	.word	0x000000d0
        /*0894*/ 	.short	0x010a
        /*0896*/ 	.byte	0xff
	.zero		1


	//   ....[121]....
        /*0898*/ 	.word	0x0000b6b0
        /*089c*/ 	.word	0x00000000
        /*08a0*/ 	.word	0x000000c0
        /*08a4*/ 	.short	0x010a
        /*08a6*/ 	.byte	0xff
	.zero		1


	//   ....[122]....
        /*08a8*/ 	.word	0x0000b710
        /*08ac*/ 	.word	0x00000003
        /*08b0*/ 	.word	0x000000f0
        /*08b4*/ 	.short	0x010a
        /*08b6*/ 	.byte	0xff
	.zero		1


	//   ....[123]....
        /*08b8*/ 	.word	0x0000b770
        /*08bc*/ 	.word	0x00000000
        /*08c0*/ 	.word	0x00000000
        /*08c4*/ 	.short	0x010a
        /*08c6*/ 	.byte	0xff
	.zero		1


	//   ....[124]....
        /*08c8*/ 	.word	0x0000b7d0
        /*08cc*/ 	.word	0x00000000
        /*08d0*/ 	.word	0x00000000
        /*08d4*/ 	.short	0x010a
        /*08d6*/ 	.byte	0xff
	.zero		1


	//   ....[125]....
        /*08d8*/ 	.word	0x0000b830
        /*08dc*/ 	.word	0x00000000
        /*08e0*/ 	.word	0x00000000
        /*08e4*/ 	.short	0x010a
        /*08e6*/ 	.byte	0xff
	.zero		1


	//   ....[126]....
        /*08e8*/ 	.word	0x0000b880
        /*08ec*/ 	.word	0x00000000
        /*08f0*/ 	.word	0x000000c0
        /*08f4*/ 	.short	0x010a
        /*08f6*/ 	.byte	0xff
	.zero		1


	//   ....[127]....
        /*08f8*/ 	.word	0x0000b8e0
        /*08fc*/ 	.word	0x00000000
        /*0900*/ 	.word	0x000000b8
        /*0904*/ 	.short	0x010a
        /*0906*/ 	.byte	0xff
	.zero		1


	//   ....[128]....
        /*0908*/ 	.word	0x0000b940
        /*090c*/ 	.word	0x00000003
        /*0910*/ 	.word	0x00000090
        /*0914*/ 	.short	0x010a
        /*0916*/ 	.byte	0xff
	.zero		1


	//   ....[129]....
        /*0918*/ 	.word	0x0000b9a0
        /*091c*/ 	.word	0x00000003
        /*0920*/ 	.word	0x00000098
        /*0924*/ 	.short	0x010a
        /*0926*/ 	.byte	0xff
	.zero		1


	//   ....[130]....
        /*0928*/ 	.word	0x0000ba00
        /*092c*/ 	.word	0x00000003
        /*0930*/ 	.word	0x000000a0
        /*0934*/ 	.short	0x010a
        /*0936*/ 	.byte	0xff
	.zero		1


	//   ....[131]....
        /*0938*/ 	.word	0x0000ba60
        /*093c*/ 	.word	0x00000003
        /*0940*/ 	.word	0x000000a8
        /*0944*/ 	.short	0x010a
        /*0946*/ 	.byte	0xff
	.zero		1


	//   ....[132]....
        /*0948*/ 	.word	0x0000bac0
        /*094c*/ 	.word	0x00000000
        /*0950*/ 	.word	0x00000090
        /*0954*/ 	.short	0x010a
        /*0956*/ 	.byte	0xff
	.zero		1


	//   ....[133]....
        /*0958*/ 	.word	0x0000bb20
        /*095c*/ 	.word	0x00000000
        /*0960*/ 	.word	0x00000098
        /*0964*/ 	.short	0x010a
        /*0966*/ 	.byte	0xff
	.zero		1


	//   ....[134]....
        /*0968*/ 	.word	0x0000bb80
        /*096c*/ 	.word	0x00000000
        /*0970*/ 	.word	0x000000a0
        /*0974*/ 	.short	0x010a
        /*0976*/ 	.byte	0xff
	.zero		1


	//   ....[135]....
        /*0978*/ 	.word	0x0000bbd0
        /*097c*/ 	.word	0x00000000
        /*0980*/ 	.word	0x000000c0
        /*0984*/ 	.short	0x010a
        /*0986*/ 	.byte	0xff
	.zero		1


	//   ....[136]....
        /*0988*/ 	.word	0x0000bc20
        /*098c*/ 	.word	0x00000003
        /*0990*/ 	.word	0x00000070
        /*0994*/ 	.short	0x010a
        /*0996*/ 	.byte	0xff
	.zero		1


	//   ....[137]....
        /*0998*/ 	.word	0x0000bc70
        /*099c*/ 	.word	0x000000c1
        /*09a0*/ 	.word	0x000000e0
        /*09a4*/ 	.short	0x010a
        /*09a6*/ 	.byte	0xff
	.zero		1


	//   ....[138]....
        /*09a8*/ 	.word	0x0000bcc0
        /*09ac*/ 	.word	0x000000cc
        /*09b0*/ 	.word	0x00000070
        /*09b4*/ 	.short	0x010a
        /*09b6*/ 	.byte	0xff
	.zero		1


	//   ....[139]....
        /*09b8*/ 	.word	0x0000bd10
        /*09bc*/ 	.word	0x00000000
        /*09c0*/ 	.word	0x00000070
        /*09c4*/ 	.short	0x010a
        /*09c6*/ 	.byte	0xff
	.zero		1


	//   ....[140]....
        /*09c8*/ 	.word	0x0000bd60
        /*09cc*/ 	.word	0x00000000
        /*09d0*/ 	.word	0x00000070
        /*09d4*/ 	.short	0x010a
        /*09d6*/ 	.byte	0xff
	.zero		1


	//----- nvinfo : EIATTR_NUM_MBARRIERS
	.align		4
.L_48:
        /*09d8*/ 	.byte	0x03, 0x38
        /*09da*/ 	.short	0x0024


	//----- nvinfo : EIATTR_EXIT_INSTR_OFFSETS
	.align		4
        /*09dc*/ 	.byte	0x04, 0x1c
        /*09de*/ 	.short	(.L_50 - .L_49)


	//   ....[0]....
.L_49:
        /*09e0*/ 	.word	0x00002790


	//   ....[1]....
        /*09e4*/ 	.word	0x00002c80


	//   ....[2]....
        /*09e8*/ 	.word	0x00002ce0


	//   ....[3]....
        /*09ec*/ 	.word	0x000039d0


	//   ....[4]....
        /*09f0*/ 	.word	0x00004a30


	//   ....[5]....
        /*09f4*/ 	.word	0x00004a70


	//   ....[6]....
        /*09f8*/ 	.word	0x0000b1a0


	//----- nvinfo : EIATTR_MAX_THREADS
	.align		4
.L_50:
        /*09fc*/ 	.byte	0x04, 0x05
        /*09fe*/ 	.short	(.L_52 - .L_51)
.L_51:
        /*0a00*/ 	.word	0x00000100
        /*0a04*/ 	.word	0x00000001
        /*0a08*/ 	.word	0x00000001


	//----- nvinfo : EIATTR_CRS_STACK_SIZE
	.align		4
.L_52:
        /*0a0c*/ 	.byte	0x04, 0x1e
        /*0a0e*/ 	.short	(.L_54 - .L_53)
.L_53:
        /*0a10*/ 	.word	0x00000000


	//----- nvinfo : EIATTR_CBANK_PARAM_SIZE
	.align		4
.L_54:
        /*0a14*/ 	.byte	0x03, 0x19
        /*0a16*/ 	.short	0x0800


	//----- nvinfo : EIATTR_PARAM_CBANK
	.align		4
        /*0a18*/ 	.byte	0x04, 0x0a
        /*0a1a*/ 	.short	(.L_56 - .L_55)
	.align		4
.L_55:
        /*0a1c*/ 	.word	index@(.nv.constant0._ZN7cutlass13device_kernelINS_4gemm6kernel13GemmUniversalIN4cute5tupleIJiiiiEEENS1_10collective13CollectiveMmaINS1_35MainloopSm100TmaUmmaWarpSpecializedILi7ELi2ELi2ENS5_IJNS4_1CILi1EEESB_SB_EEEEENS5_IJNSA_ILi128EEENSA_ILi256EEENSA_ILi64EEEEEENS_12float_e4m3_tENS5_IJSB_llEEESI_SJ_NS4_8TiledMMAINS4_8MMA_AtomIJNS4_10MMA_TraitsINS4_19SM100_MMA_F8F6F4_SSEJSI_SI_fSE_SF_NS4_17integral_constantINS4_4UMMA5MajorELSQ_1EEESR_NSO_INSP_7ScaleInELSS_0EEEST_EEEEEENS4_6LayoutISC_NS5_IJNSA_ILi0EEESX_SX_EEEEENS5_IJNS4_10UnderscoreES10_S10_EEEEENS4_13SM90_TMA_LOADENS4_14ComposedLayoutINS4_7SwizzleILi3ELi4ELi3EEENS4_18smem_ptr_flag_bitsILi8EEENSW_INS5_IJSE_NSA_ILi8EEEEEENS5_IJSB_SE_EEEEEEEvNS4_8identityES13_S1D_vS1E_EENS_8epilogue10collective18CollectiveEpilogueINS1G_23Sm100TmaWarpSpecializedILi4ELi2ELi64ELb0ELb0EEEJSH_NS5_IJNSW_ISE_SB_EENSW_ISG_SB_EEEEESI_NS5_IJlSB_lEEESI_S1O_NS1G_6fusion15FusionCallbacksIS1K_NS1P_17LinearCombinationISI_fSI_fLNS_15FloatRoundStyleE2EEESH_S1N_JEEENS4_5SM1004TMEM4LOAD26SM100_TMEM_LOAD_32dp32b64xES13_NS14_INS15_ILi2ELi4ELi3EEES18_NSW_INS5_IJS19_SG_EEENS5_IJSG_SB_EEEEEEENS4_39AutoVectorizingCopyWithAssumedAlignmentILi128EEENS4_14SM90_TMA_STOREES23_S25_S25_EEEvvEEEEvNT_6ParamsE)
        /*0a20*/ 	.short	0x0380
        /*0a22*/ 	.short	0x0800


	//----- nvinfo : EIATTR_SW_WAR
	.align		4
.L_56:
        /*0a24*/ 	.byte	0x04, 0x36
        /*0a26*/ 	.short	(.L_58 - .L_57)
.L_57:
        /*0a28*/ 	.word	0x00000008
.L_58:


//--------------------- .nv.callgraph             --------------------------
	.section	.nv.callgraph,"",@"SHT_CUDA_CALLGRAPH"
	.align	4
	.sectionentsize	8
	.align		4
        /*0000*/ 	.word	0x00000000
	.align		4
        /*0004*/ 	.word	0xffffffff
	.align		4
        /*0008*/ 	.word	index@(_ZN7cutlass13device_kernelINS_4gemm6kernel13GemmUniversalIN4cute5tupleIJiiiiEEENS1_10collective13CollectiveMmaINS1_35MainloopSm100TmaUmmaWarpSpecializedILi7ELi2ELi2ENS5_IJNS4_1CILi1EEESB_SB_EEEEENS5_IJNSA_ILi128EEENSA_ILi256EEENSA_ILi64EEEEEENS_12float_e4m3_tENS5_IJSB_llEEESI_SJ_NS4_8TiledMMAINS4_8MMA_AtomIJNS4_10MMA_TraitsINS4_19SM100_MMA_F8F6F4_SSEJSI_SI_fSE_SF_NS4_17integral_constantINS4_4UMMA5MajorELSQ_1EEESR_NSO_INSP_7ScaleInELSS_0EEEST_EEEEEENS4_6LayoutISC_NS5_IJNSA_ILi0EEESX_SX_EEEEENS5_IJNS4_10UnderscoreES10_S10_EEEEENS4_13SM90_TMA_LOADENS4_14ComposedLayoutINS4_7SwizzleILi3ELi4ELi3EEENS4_18smem_ptr_flag_bitsILi8EEENSW_INS5_IJSE_NSA_ILi8EEEEEENS5_IJSB_SE_EEEEEEEvNS4_8identityES13_S1D_vS1E_EENS_8epilogue10collective18CollectiveEpilogueINS1G_23Sm100TmaWarpSpecializedILi4ELi2ELi64ELb0ELb0EEEJSH_NS5_IJNSW_ISE_SB_EENSW_ISG_SB_EEEEESI_NS5_IJlSB_lEEESI_S1O_NS1G_6fusion15FusionCallbacksIS1K_NS1P_17LinearCombinationISI_fSI_fLNS_15FloatRoundStyleE2EEESH_S1N_JEEENS4_5SM1004TMEM4LOAD26SM100_TMEM_LOAD_32dp32b64xES13_NS14_INS15_ILi2ELi4ELi3EEES18_NSW_INS5_IJS19_SG_EEENS5_IJSG_SB_EEEEEEENS4_39AutoVectorizingCopyWithAssumedAlignmentILi128EEENS4_14SM90_TMA_STOREES23_S25_S25_EEEvvEEEEvNT_6ParamsE)
	.align		4
        /*000c*/ 	.word	index@(__assertfail)
	.align		4
        /*0010*/ 	.word	0x00000000
	.align		4
        /*0014*/ 	.word	0xfffffffe
	.align		4
        /*0018*/ 	.word	0x00000000
	.align		4
        /*001c*/ 	.word	0xfffffffd
	.align		4
        /*0020*/ 	.word	0x00000000
	.align		4
        /*0024*/ 	.word	0xfffffffc


//--------------------- .nv.constant4             --------------------------
	.section	.nv.constant4,"a",@progbits
	.align	8
	.align		8
.nv.constant4:
        /*0000*/ 	.dword	__assertfail
	.align		8
        /*0008*/ 	.dword	__unnamed_1
	.align		8
        /*0010*/ 	.dword	__unnamed_2
	.align		8
        /*0018*/ 	.dword	__unnamed_3
	.align		8
        /*0020*/ 	.dword	_ZN40_INTERNAL_50270910_4_k_cu_039b3d38_257234cuda3std3__45__cpo5beginE
	.align		8
        /*0028*/ 	.dword	_ZN40_INTERNAL_50270910_4_k_cu_039b3d38_257234cuda3std3__45__cpo3endE
	.align		8
        /*0030*/ 	.dword	_ZN40_INTERNAL_50270910_4_k_cu_039b3d38_257234cuda3std3__45__cpo6cbeginE
	.align		8
        /*0038*/ 	.dword	_ZN40_INTERNAL_50270910_4_k_cu_039b3d38_257234cuda3std3__45__cpo4cendE
	.align		8
        /*0040*/ 	.dword	_ZN40_INTERNAL_50270910_4_k_cu_039b3d38_257234cuda3std3__442_GLOBAL__N__50270910_4_k_cu_039b3d38_257236ignoreE
	.align		8
        /*0048*/ 	.dword	_ZN40_INTERNAL_50270910_4_k_cu_039b3d38_257234cuda3std3__419piecewise_constructE
	.align		8
        /*0050*/ 	.dword	_ZN40_INTERNAL_50270910_4_k_cu_039b3d38_257234cuda3std3__48in_placeE
	.align		8
        /*0058*/ 	.dword	_ZN40_INTERNAL_50270910_4_k_cu_039b3d38_257234cuda3std6ranges3__45__cpo4swapE
	.align		8
        /*0060*/ 	.dword	_ZN40_INTERNAL_50270910_4_k_cu_039b3d38_257234cuda3std6ranges3__45__cpo9iter_moveE
	.align		8
        /*0068*/ 	.dword	_ZN40_INTERNAL_50270910_4_k_cu_039b3d38_257234cute7productE
	.align		8
        /*0070*/ 	.dword	_ZN40_INTERNAL_50270910_4_k_cu_039b3d38_257234cute1_E
	.align		8
        /*0078*/ 	.dword	$str$25
	.align		8
        /*0080*/ 	.dword	$str$26
	.align		8
        /*0088*/ 	.dword	$str$27
	.align		8
        /*0090*/ 	.dword	$str$28


//--------------------- .text._ZN7cutlass13device_kernelINS_4gemm6kernel13GemmUniversalIN4cute5tupleIJiiiiEEENS1_10collective13CollectiveMmaINS1_35MainloopSm100TmaUmmaWarpSpecializedILi7ELi2ELi2ENS5_IJNS4_1CILi1EEESB_SB_EEEEENS5_IJNSA_ILi128EEENSA_ILi256EEENSA_ILi64EEEEEENS_12float_e4m3_tENS5_IJSB_llEEESI_SJ_NS4_8TiledMMAINS4_8MMA_AtomIJNS4_10MMA_TraitsINS4_19SM100_MMA_F8F6F4_SSEJSI_SI_fSE_SF_NS4_17integral_constantINS4_4UMMA5MajorELSQ_1EEESR_NSO_INSP_7ScaleInELSS_0EEEST_EEEEEENS4_6LayoutISC_NS5_IJNSA_ILi0EEESX_SX_EEEEENS5_IJNS4_10UnderscoreES10_S10_EEEEENS4_13SM90_TMA_LOADENS4_14ComposedLayoutINS4_7SwizzleILi3ELi4ELi3EEENS4_18smem_ptr_flag_bitsILi8EEENSW_INS5_IJSE_NSA_ILi8EEEEEENS5_IJSB_SE_EEEEEEEvNS4_8identityES13_S1D_vS1E_EENS_8epilogue10collective18CollectiveEpilogueINS1G_23Sm100TmaWarpSpecializedILi4ELi2ELi64ELb0ELb0EEEJSH_NS5_IJNSW_ISE_SB_EENSW_ISG_SB_EEEEESI_NS5_IJlSB_lEEESI_S1O_NS1G_6fusion15FusionCallbacksIS1K_NS1P_17LinearCombinationISI_fSI_fLNS_15FloatRoundStyleE2EEESH_S1N_JEEENS4_5SM1004TMEM4LOAD26SM100_TMEM_LOAD_32dp32b64xES13_NS14_INS15_ILi2ELi4ELi3EEES18_NSW_INS5_IJS19_SG_EEENS5_IJSG_SB_EEEEEEENS4_39AutoVectorizingCopyWithAssumedAlignmentILi128EEENS4_14SM90_TMA_STOREES23_S25_S25_EEEvvEEEEvNT_6ParamsE --------------------------
	.section	.text._ZN7cutlass13device_kernelINS_4gemm6kernel13GemmUniversalIN4cute5tupleIJiiiiEEENS1_10collective13CollectiveMmaINS1_35MainloopSm100TmaUmmaWarpSpecializedILi7ELi2ELi2ENS5_IJNS4_1CILi1EEESB_SB_EEEEENS5_IJNSA_ILi128EEENSA_ILi256EEENSA_ILi64EEEEEENS_12float_e4m3_tENS5_IJSB_llEEESI_SJ_NS4_8TiledMMAINS4_8MMA_AtomIJNS4_10MMA_TraitsINS4_19SM100_MMA_F8F6F4_SSEJSI_SI_fSE_SF_NS4_17integral_constantINS4_4UMMA5MajorELSQ_1EEESR_NSO_INSP_7ScaleInELSS_0EEEST_EEEEEENS4_6LayoutISC_NS5_IJNSA_ILi0EEESX_SX_EEEEENS5_IJNS4_10UnderscoreES10_S10_EEEEENS4_13SM90_TMA_LOADENS4_14ComposedLayoutINS4_7SwizzleILi3ELi4ELi3EEENS4_18smem_ptr_flag_bitsILi8EEENSW_INS5_IJSE_NSA_ILi8EEEEEENS5_IJSB_SE_EEEEEEEvNS4_8identityES13_S1D_vS1E_EENS_8epilogue10collective18CollectiveEpilogueINS1G_23Sm100TmaWarpSpecializedILi4ELi2ELi64ELb0ELb0EEEJSH_NS5_IJNSW_ISE_SB_EENSW_ISG_SB_EEEEESI_NS5_IJlSB_lEEESI_S1O_NS1G_6fusion15FusionCallbacksIS1K_NS1P_17LinearCombinationISI_fSI_fLNS_15FloatRoundStyleE2EEESH_S1N_JEEENS4_5SM1004TMEM4LOAD26SM100_TMEM_LOAD_32dp32b64xES13_NS14_INS15_ILi2ELi4ELi3EEES18_NSW_INS5_IJS19_SG_EEENS5_IJSG_SB_EEEEEEENS4_39AutoVectorizingCopyWithAssumedAlignmentILi128EEENS4_14SM90_TMA_STOREES23_S25_S25_EEEvvEEEEvNT_6ParamsE,"ax",@progbits
	.align	128
.text._ZN7cutlass13device_kernelINS_4gemm6kernel13GemmUniversalIN4cute5tupleIJiiiiEEENS1_10collective13CollectiveMmaINS1_35MainloopSm100TmaUmmaWarpSpecializedILi7ELi2ELi2ENS5_IJNS4_1CILi1EEESB_SB_EEEEENS5_IJNSA_ILi128EEENSA_ILi256EEENSA_ILi64EEEEEENS_12float_e4m3_tENS5_IJSB_llEEESI_SJ_NS4_8TiledMMAINS4_8MMA_AtomIJNS4_10MMA_TraitsINS4_19SM100_MMA_F8F6F4_SSEJSI_SI_fSE_SF_NS4_17integral_constantINS4_4UMMA5MajorELSQ_1EEESR_NSO_INSP_7ScaleInELSS_0EEEST_EEEEEENS4_6LayoutISC_NS5_IJNSA_ILi0EEESX_SX_EEEEENS5_IJNS4_10UnderscoreES10_S10_EEEEENS4_13SM90_TMA_LOADENS4_14ComposedLayoutINS4_7SwizzleILi3ELi4ELi3EEENS4_18smem_ptr_flag_bitsILi8EEENSW_INS5_IJSE_NSA_ILi8EEEEEENS5_IJSB_SE_EEEEEEEvNS4_8identityES13_S1D_vS1E_EENS_8epilogue10collective18CollectiveEpilogueINS1G_23Sm100TmaWarpSpecializedILi4ELi2ELi64ELb0ELb0EEEJSH_NS5_IJNSW_ISE_SB_EENSW_ISG_SB_EEEEESI_NS5_IJlSB_lEEESI_S1O_NS1G_6fusion15FusionCallbacksIS1K_NS1P_17LinearCombinationISI_fSI_fLNS_15FloatRoundStyleE2EEESH_S1N_JEEENS4_5SM1004TMEM4LOAD26SM100_TMEM_LOAD_32dp32b64xES13_NS14_INS15_ILi2ELi4ELi3EEES18_NSW_INS5_IJS19_SG_EEENS5_IJSG_SB_EEEEEEENS4_39AutoVectorizingCopyWithAssumedAlignmentILi128EEENS4_14SM90_TMA_STOREES23_S25_S25_EEEvvEEEEvNT_6ParamsE:
        .type           _ZN7cutlass13device_kernelINS_4gemm6kernel13GemmUniversalIN4cute5tupleIJiiiiEEENS1_10collective13CollectiveMmaINS1_35MainloopSm100TmaUmmaWarpSpecializedILi7ELi2ELi2ENS5_IJNS4_1CILi1EEESB_SB_EEEEENS5_IJNSA_ILi128EEENSA_ILi256EEENSA_ILi64EEEEEENS_12float_e4m3_tENS5_IJSB_llEEESI_SJ_NS4_8TiledMMAINS4_8MMA_AtomIJNS4_10MMA_TraitsINS4_19SM100_MMA_F8F6F4_SSEJSI_SI_fSE_SF_NS4_17integral_constantINS4_4UMMA5MajorELSQ_1EEESR_NSO_INSP_7ScaleInELSS_0EEEST_EEEEEENS4_6LayoutISC_NS5_IJNSA_ILi0EEESX_SX_EEEEENS5_IJNS4_10UnderscoreES10_S10_EEEEENS4_13SM90_TMA_LOADENS4_14ComposedLayoutINS4_7SwizzleILi3ELi4ELi3EEENS4_18smem_ptr_flag_bitsILi8EEENSW_INS5_IJSE_NSA_ILi8EEEEEENS5_IJSB_SE_EEEEEEEvNS4_8identityES13_S1D_vS1E_EENS_8epilogue10collective18CollectiveEpilogueINS1G_23Sm100TmaWarpSpecializedILi4ELi2ELi64ELb0ELb0EEEJSH_NS5_IJNSW_ISE_SB_EENSW_ISG_SB_EEEEESI_NS5_IJlSB_lEEESI_S1O_NS1G_6fusion15FusionCallbacksIS1K_NS1P_17LinearCombinationISI_fSI_fLNS_15FloatRoundStyleE2EEESH_S1N_JEEENS4_5SM1004TMEM4LOAD26SM100_TMEM_LOAD_32dp32b64xES13_NS14_INS15_ILi2ELi4ELi3EEES18_NSW_INS5_IJS19_SG_EEENS5_IJSG_SB_EEEEEEENS4_39AutoVectorizingCopyWithAssumedAlignmentILi128EEENS4_14SM90_TMA_STOREES23_S25_S25_EEEvvEEEEvNT_6ParamsE,@function
        .size           _ZN7cutlass13device_kernelINS_4gemm6kernel13GemmUniversalIN4cute5tupleIJiiiiEEENS1_10collective13CollectiveMmaINS1_35MainloopSm100TmaUmmaWarpSpecializedILi7ELi2ELi2ENS5_IJNS4_1CILi1EEESB_SB_EEEEENS5_IJNSA_ILi128EEENSA_ILi256EEENSA_ILi64EEEEEENS_12float_e4m3_tENS5_IJSB_llEEESI_SJ_NS4_8TiledMMAINS4_8MMA_AtomIJNS4_10MMA_TraitsINS4_19SM100_MMA_F8F6F4_SSEJSI_SI_fSE_SF_NS4_17integral_constantINS4_4UMMA5MajorELSQ_1EEESR_NSO_INSP_7ScaleInELSS_0EEEST_EEEEEENS4_6LayoutISC_NS5_IJNSA_ILi0EEESX_SX_EEEEENS5_IJNS4_10UnderscoreES10_S10_EEEEENS4_13SM90_TMA_LOADENS4_14ComposedLayoutINS4_7SwizzleILi3ELi4ELi3EEENS4_18smem_ptr_flag_bitsILi8EEENSW_INS5_IJSE_NSA_ILi8EEEEEENS5_IJSB_SE_EEEEEEEvNS4_8identityES13_S1D_vS1E_EENS_8epilogue10collective18CollectiveEpilogueINS1G_23Sm100TmaWarpSpecializedILi4ELi2ELi64ELb0ELb0EEEJSH_NS5_IJNSW_ISE_SB_EENSW_ISG_SB_EEEEESI_NS5_IJlSB_lEEESI_S1O_NS1G_6fusion15FusionCallbacksIS1K_NS1P_17LinearCombinationISI_fSI_fLNS_15FloatRoundStyleE2EEESH_S1N_JEEENS4_5SM1004TMEM4LOAD26SM100_TMEM_LOAD_32dp32b64xES13_NS14_INS15_ILi2ELi4ELi3EEES18_NSW_INS5_IJS19_SG_EEENS5_IJSG_SB_EEEEEEENS4_39AutoVectorizingCopyWithAssumedAlignmentILi128EEENS4_14SM90_TMA_STOREES23_S25_S25_EEEvvEEEEvNT_6ParamsE,(.L_x_176 - _ZN7cutlass13device_kernelINS_4gemm6kernel13GemmUniversalIN4cute5tupleIJiiiiEEENS1_10collective13CollectiveMmaINS1_35MainloopSm100TmaUmmaWarpSpecializedILi7ELi2ELi2ENS5_IJNS4_1CILi1EEESB_SB_EEEEENS5_IJNSA_ILi128EEENSA_ILi256EEENSA_ILi64EEEEEENS_12float_e4m3_tENS5_IJSB_llEEESI_SJ_NS4_8TiledMMAINS4_8MMA_AtomIJNS4_10MMA_TraitsINS4_19SM100_MMA_F8F6F4_SSEJSI_SI_fSE_SF_NS4_17integral_constantINS4_4UMMA5MajorELSQ_1EEESR_NSO_INSP_7ScaleInELSS_0EEEST_EEEEEENS4_6LayoutISC_NS5_IJNSA_ILi0EEESX_SX_EEEEENS5_IJNS4_10UnderscoreES10_S10_EEEEENS4_13SM90_TMA_LOADENS4_14ComposedLayoutINS4_7SwizzleILi3ELi4ELi3EEENS4_18smem_ptr_flag_bitsILi8EEENSW_INS5_IJSE_NSA_ILi8EEEEEENS5_IJSB_SE_EEEEEEEvNS4_8identityES13_S1D_vS1E_EENS_8epilogue10collective18CollectiveEpilogueINS1G_23Sm100TmaWarpSpecializedILi4ELi2ELi64ELb0ELb0EEEJSH_NS5_IJNSW_ISE_SB_EENSW_ISG_SB_EEEEESI_NS5_IJlSB_lEEESI_S1O_NS1G_6fusion15FusionCallbacksIS1K_NS1P_17LinearCombinationISI_fSI_fLNS_15FloatRoundStyleE2EEESH_S1N_JEEENS4_5SM1004TMEM4LOAD26SM100_TMEM_LOAD_32dp32b64xES13_NS14_INS15_ILi2ELi4ELi3EEES18_NSW_INS5_IJS19_SG_EEENS5_IJSG_SB_EEEEEEENS4_39AutoVectorizingCopyWithAssumedAlignmentILi128EEENS4_14SM90_TMA_STOREES23_S25_S25_EEEvvEEEEvNT_6ParamsE)
        .other          _ZN7cutlass13device_kernelINS_4gemm6kernel13GemmUniversalIN4cute5tupleIJiiiiEEENS1_10collective13CollectiveMmaINS1_35MainloopSm100TmaUmmaWarpSpecializedILi7ELi2ELi2ENS5_IJNS4_1CILi1EEESB_SB_EEEEENS5_IJNSA_ILi128EEENSA_ILi256EEENSA_ILi64EEEEEENS_12float_e4m3_tENS5_IJSB_llEEESI_SJ_NS4_8TiledMMAINS4_8MMA_AtomIJNS4_10MMA_TraitsINS4_19SM100_MMA_F8F6F4_SSEJSI_SI_fSE_SF_NS4_17integral_constantINS4_4UMMA5MajorELSQ_1EEESR_NSO_INSP_7ScaleInELSS_0EEEST_EEEEEENS4_6LayoutISC_NS5_IJNSA_ILi0EEESX_SX_EEEEENS5_IJNS4_10UnderscoreES10_S10_EEEEENS4_13SM90_TMA_LOADENS4_14ComposedLayoutINS4_7SwizzleILi3ELi4ELi3EEENS4_18smem_ptr_flag_bitsILi8EEENSW_INS5_IJSE_NSA_ILi8EEEEEENS5_IJSB_SE_EEEEEEEvNS4_8identityES13_S1D_vS1E_EENS_8epilogue10collective18CollectiveEpilogueINS1G_23Sm100TmaWarpSpecializedILi4ELi2ELi64ELb0ELb0EEEJSH_NS5_IJNSW_ISE_SB_EENSW_ISG_SB_EEEEESI_NS5_IJlSB_lEEESI_S1O_NS1G_6fusion15FusionCallbacksIS1K_NS1P_17LinearCombinationISI_fSI_fLNS_15FloatRoundStyleE2EEESH_S1N_JEEENS4_5SM1004TMEM4LOAD26SM100_TMEM_LOAD_32dp32b64xES13_NS14_INS15_ILi2ELi4ELi3EEES18_NSW_INS5_IJS19_SG_EEENS5_IJSG_SB_EEEEEEENS4_39AutoVectorizingCopyWithAssumedAlignmentILi128EEENS4_14SM90_TMA_STOREES23_S25_S25_EEEvvEEEEvNT_6ParamsE,@"STO_CUDA_ENTRY STV_DEFAULT"
_ZN7cutlass13device_kernelINS_4gemm6kernel13GemmUniversalIN4cute5tupleIJiiiiEEENS1_10collective13CollectiveMmaINS1_35MainloopSm100TmaUmmaWarpSpecializedILi7ELi2ELi2ENS5_IJNS4_1CILi1EEESB_SB_EEEEENS5_IJNSA_ILi128EEENSA_ILi256EEENSA_ILi64EEEEEENS_12float_e4m3_tENS5_IJSB_llEEESI_SJ_NS4_8TiledMMAINS4_8MMA_AtomIJNS4_10MMA_TraitsINS4_19SM100_MMA_F8F6F4_SSEJSI_SI_fSE_SF_NS4_17integral_constantINS4_4UMMA5MajorELSQ_1EEESR_NSO_INSP_7ScaleInELSS_0EEEST_EEEEEENS4_6LayoutISC_NS5_IJNSA_ILi0EEESX_SX_EEEEENS5_IJNS4_10UnderscoreES10_S10_EEEEENS4_13SM90_TMA_LOADENS4_14ComposedLayoutINS4_7SwizzleILi3ELi4ELi3EEENS4_18smem_ptr_flag_bitsILi8EEENSW_INS5_IJSE_NSA_ILi8EEEEEENS5_IJSB_SE_EEEEEEEvNS4_8identityES13_S1D_vS1E_EENS_8epilogue10collective18CollectiveEpilogueINS1G_23Sm100TmaWarpSpecializedILi4ELi2ELi64ELb0ELb0EEEJSH_NS5_IJNSW_ISE_SB_EENSW_ISG_SB_EEEEESI_NS5_IJlSB_lEEESI_S1O_NS1G_6fusion15FusionCallbacksIS1K_NS1P_17LinearCombinationISI_fSI_fLNS_15FloatRoundStyleE2EEESH_S1N_JEEENS4_5SM1004TMEM4LOAD26SM100_TMEM_LOAD_32dp32b64xES13_NS14_INS15_ILi2ELi4ELi3EEES18_NSW_INS5_IJS19_SG_EEENS5_IJSG_SB_EEEEEEENS4_39AutoVectorizingCopyWithAssumedAlignmentILi128EEENS4_14SM90_TMA_STOREES23_S25_S25_EEEvvEEEEvNT_6ParamsE:
[----:B------:R-:W1:Y:S01]  /*0000*/  LDC R1, c[0x0][0x37c] ;  /* 0x0000df00ff017b82 */ /* 0x000e620000000800 */
[----:B------:R-:W2:Y:S01]  /*0010*/  S2R R185, SR_TID.X ;  /* 0x0000000000b97919 */ /* 0x000ea20000002100 */
[----:B------:R-:W3:Y:S01]  /*0020*/  LDCU.64 UR4, c[0x0][0x890] ;  /* 0x00011200ff0477ac */ /* 0x000ee20008000a00 */
[----:B------:R-:W-:Y:S02]  /*0030*/  PRMT R171, RZ, 0x7610, R171 ;  /* 0x00007610ffab7816 */ /* 0x000fe400000000ab */
[----:B------:R-:W-:Y:S01]  /*0040*/  ELECT P5, URZ, PT ;  /* 0x0000000000ff782f */ /* 0x000fe200038a0000 */
[----:B------:R-:W4:Y:S01]  /*0050*/  LDCU.64 UR46, c[0x0][0x358] ;  /* 0x00006b00ff2e77ac */ /* 0x000f220008000a00 */
[----:B---3--:R-:W-:-:S04]  /*0060*/  UISETP.NE.U32.AND UP0, UPT, UR4, URZ, UPT ;  /* 0x000000ff0400728c */ /* 0x008fc8000bf05070 */
[----:B------:R-:W-:Y:S01]  /*0070*/  UISETP.NE.AND.EX UP0, UPT, UR5, URZ, UPT, UP0 ;  /* 0x000000ff0500728c */ /* 0x000fe2000bf05300 */
[----:B--2---:R-:W-:-:S05]  /*0080*/  SHF.R.U32.HI R173, RZ, 0x5, R185 ;  /* 0x00000005ffad7819 */ /* 0x004fca00000116b9 */
[----:B------:R-:W2:Y:S02]  /*0090*/  SHFL.IDX PT, R0, R173, RZ, 0x1f ;  /* 0x00001fffad007589 */ /* 0x000ea400000e0000 */
[----:B--2---:R-:W-:Y:S01]  /*00a0*/  R2UR UR8, R0 ;  /* 0x00000000000872ca */ /* 0x004fe200000e0000 */
[----:B-1--4-:R-:W-:-:S14]  /*00b0*/  BRA.U UP0, `(.L_x_0) ;  /* 0x00000001002c7547 */ /* 0x012fdc000b800000 */
[----:B------:R-:W1:Y:S02]  /*00c0*/  LDCU.64 UR6, c[0x0][0x888] ;  /* 0x00011100ff0677ac */ /* 0x000e640008000a00 */
[----:B-1----:R-:W-:-:S04]  /*00d0*/  UISETP.NE.U32.AND UP0, UPT, UR6, URZ, UPT ;  /* 0x000000ff0600728c */ /* 0x002fc8000bf05070 */
[----:B------:R-:W-:-:S09]  /*00e0*/  UISETP.NE.AND.EX UP0, UPT, UR7, URZ, UPT, UP0 ;  /* 0x000000ff0700728c */ /* 0x000fd2000bf05300 */
[----:B------:R-:W-:Y:S05]  /*00f0*/  BRA.U !UP0, `(.L_x_1) ;  /* 0x0000000108107547 */ /* 0x000fea000b800000 */
[----:B------:R-:W1:Y:S02]  /*0100*/  LDC.64 R2, c[0x0][0x888] ;  /* 0x00022200ff027b82 */ /* 0x000e640000000a00 */
[----:B-1----:R1:W5:Y:S01]  /*0110*/  LDG.E R81, desc[UR46][R2.64] ;  /* 0x0000002e02517981 */ /* 0x002362000c1e1900 */
[----:B------:R-:W-:Y:S01]  /*0120*/  HFMA2 R171, -RZ, RZ, 0, 5.9604644775390625e-08 ;  /* 0x00000001ffab7431 */ /* 0x000fe200000001ff */
[----:B------:R-:W-:Y:S05]  /*0130*/  BRA `(.L_x_0) ;  /* 0x00000000000c7947 */ /* 0x000fea0003800000 */
.L_x_1:
[----:B------:R-:W1:Y:S01]  /*0140*/  LDCU UR6, c[0x0][0x880] ;  /* 0x00011000ff0677ac */ /* 0x000e620008000800 */
[----:B------:R-:W-:Y:S01]  /*0150*/  HFMA2 R171, -RZ, RZ, 0, 5.9604644775390625e-08 ;  /* 0x00000001ffab7431 */ /* 0x000fe200000001ff */
[----:B-1----:R-:W-:-:S07]  /*0160*/  MOV R81, UR6 ;  /* 0x0000000600517c02 */ /* 0x002fce0008000f00 */
.L_x_0:
[----:B------:R-:W2:Y:S02]  /*0170*/  LDCU.64 UR6, c[0x0][0x8b0] ;  /* 0x00011600ff0677ac */ /* 0x000ea40008000a00 */
[----:B--2---:R-:W-:-:S04]  /*0180*/  UISETP.NE.U32.AND UP0, UPT, UR6, URZ, UPT ;  /* 0x000000ff0600728c */ /* 0x004fc8000bf05070 */
[----:B------:R-:W-:-:S09]  /*0190*/  UISETP.NE.AND.EX UP0, UPT, UR7, URZ, UPT, UP0 ;  /* 0x000000ff0700728c */ /* 0x000fd2000bf05300 */
[----:B------:R-:W-:Y:S05]  /*01a0*/  BRA.U UP0, `(.L_x_2) ;  /* 0x0000000100247547 */ /* 0x000fea000b800000 */
[----:B------:R-:W2:Y:S02]  /*01b0*/  LDCU.64 UR6, c[0x0][0x8a8] ;  /* 0x00011500ff0677ac */ /* 0x000ea40008000a00 */
[----:B--2---:R-:W-:-:S04]  /*01c0*/  UISETP.NE.U32.AND UP0, UPT, UR6, URZ, UPT ;  /* 0x000000ff0600728c */ /* 0x004fc8000bf05070 */
[----:B------:R-:W-:-:S09]  /*01d0*/  UISETP.NE.AND.EX UP0, UPT, UR7, URZ, UPT, UP0 ;  /* 0x000000ff0700728c */ /* 0x000fd2000bf05300 */
[----:B------:R-:W-:Y:S05]  /*01e0*/  BRA.U !UP0, `(.L_x_3) ;  /* 0x00000001080c7547 */ /* 0x000fea000b800000 */
[----:B------:R-:W2:Y:S02]  /*01f0*/  LDC.64 R78, c[0x0][0x8a8] ;  /* 0x00022a00ff4e7b82 */ /* 0x000ea40000000a00 */
[----:B--2---:R2:W5:Y:S01]  /*0200*/  LDG.E R78, desc[UR46][R78.64] ;  /* 0x0000002e4e4e7981 */ /* 0x004562000c1e1900 */
[----:B------:R-:W-:Y:S05]  /*0210*/  BRA `(.L_x_2) ;  /* 0x0000000000087947 */ /* 0x000fea0003800000 */
.L_x_3:
[----:B------:R-:W2:Y:S02]  /*0220*/  LDCU UR6, c[0x0][0x8a0] ;  /* 0x00011400ff0677ac */ /* 0x000ea40008000800 */
[----:B--2---:R-:W-:Y:S02]  /*0230*/  MOV R78, UR6 ;  /* 0x00000006004e7c02 */ /* 0x004fe40008000f00 */
.L_x_2:
[----:B------:R-:W-:Y:S01]  /*0240*/  IMAD.U32 R0, RZ, RZ, UR8 ;  /* 0x00000008ff007e24 */ /* 0x000fe2000f8e00ff */
[----:B------:R-:W-:Y:S04]  /*0250*/  BSSY.RECONVERGENT B0, `(.L_x_4) ;  /* 0x000000c000007945 */ /* 0x000fe80003800200 */
[C---:B------:R-:W-:Y:S02]  /*0260*/  ISETP.NE.OR P1, PT, R0.reuse, 0x1, !P5 ;  /* 0x000000010000780c */ /* 0x040fe40006f25670 */
[----:B------:R-:W-:-:S11]  /*0270*/  ISETP.NE.OR P0, PT, R0, 0x3, !P5 ;  /* 0x000000030000780c */ /* 0x000fd60006f05670 */
[----:B------:R-:W-:Y:S05]  /*0280*/  @P1 BRA `(.L_x_5) ;  /* 0x0000000000201947 */ /* 0x000fea0003800000 */
[----:B------:R-:W3:Y:S02]  /*0290*/  LDCU.64 UR6, c[0x0][0x348] ;  /* 0x00006900ff0677ac */ /* 0x000ee40008000a00 */
[----:B---3--:R-:W-:Y:S02]  /*02a0*/  UIADD3 UR10, UP1, UPT, UR6, 0x80, URZ ;  /* 0x00000080060a7890 */ /* 0x008fe4000ff3e0ff */
[----:B------:R-:W-:Y:S02]  /*02b0*/  UIADD3 UR6, UP0, UPT, UR6, 0x180, URZ ;  /* 0x0000018006067890 */ /* 0x000fe4000ff1e0ff */
[----:B------:R-:W-:Y:S02]  /*02c0*/  UIADD3.X UR11, UPT, UPT, URZ, UR7, URZ, UP1, !UPT ;  /* 0x00000007ff0b7290 */ /* 0x000fe40008ffe4ff */
[----:B------:R-:W-:-:S07]  /*02d0*/  UIADD3.X UR7, UPT, UPT, URZ, UR7, URZ, UP0, !UPT ;  /* 0x00000007ff077290 */ /* 0x000fce00087fe4ff */
[----:B------:R3:W-:Y:S02]  /*02e0*/  UTMACCTL.PF [UR10] ;  /* 0x000000000a0079b9 */ /* 0x0007e40008040000 */
[----:B------:R3:W-:Y:S02]  /*02f0*/  UTMACCTL.PF [UR6] ;  /* 0x00000000060079b9 */ /* 0x0007e40008040000 */
[----:B---3--:R-:W-:Y:S01]  /*0300*/  NOP ;  /* 0x0000000000007918 */ /* 0x008fe20000000000 */
.L_x_5:
[----:B------:R-:W-:Y:S05]  /*0310*/  BSYNC.RECONVERGENT B0 ;  /* 0x0000000000007941 */ /* 0x000fea0003800200 */
.L_x_4:
[----:B------:R-:W-:Y:S04]  /*0320*/  BSSY.RECONVERGENT B0, `(.L_x_6) ;  /* 0x000000a000007945 */ /* 0x000fe80003800200 */
        /* <DEDUP_REMOVED lines=9> */
.L_x_7:
[----:B------:R-:W-:Y:S05]  /*03c0*/  BSYNC.RECONVERGENT B0 ;  /* 0x0000000000007941 */ /* 0x000fea0003800200 */
.L_x_6:
[----:B------:R-:W3:Y:S01]  /*03d0*/  LDCU.64 UR6, c[0x0][0x888] ;  /* 0x00011100ff0677ac */ /* 0x000ee20008000a00 */
[----:B------:R-:W-:Y:S02]  /*03e0*/  UISETP.EQ.U32.AND UP1, UPT, UR4, URZ, UPT ;  /* 0x000000ff0400728c */ /* 0x000fe4000bf22070 */
[----:B------:R-:W-:Y:S02]  /*03f0*/  UPLOP3.LUT UP2, UPT, UPT, UPT, UPT, 0x80, 0x8 ;  /* 0x000000000008789c */ /* 0x000fe40003f4f070 */
[----:B---3--:R-:W-:-:S04]  /*0400*/  UISETP.NE.U32.AND UP0, UPT, UR6, URZ, UPT ;  /* 0x000000ff0600728c */ /* 0x008fc8000bf05070 */
[----:B------:R-:W-:-:S04]  /*0410*/  UISETP.NE.AND.EX UP0, UPT, UR7, URZ, UPT, UP0 ;  /* 0x000000ff0700728c */ /* 0x000fc8000bf05300 */
[----:B------:R-:W-:-:S04]  /*0420*/  UISETP.EQ.OR.EX UP3, UPT, UR5, URZ, !UP0, UP1 ;  /* 0x000000ff0500728c */ /* 0x000fc8000c762710 */
[----:B------:R-:W-:-:S05]  /*0430*/  UP2UR UR50, UPR, URZ, 0x8 ;  /* 0x00000008ff327883 */ /* 0x000fca0008000000 */
[----:B------:R-:W-:Y:S07]  /*0440*/  BRA.U !UP3, `(.L_x_8) ;  /* 0x000000010b207547 */ /* 0x000fee000b800000 */
[----:B------:R-:W-:Y:S01]  /*0450*/  UISETP.NE.U32.AND UP2, UPT, UR4, URZ, UPT ;  /* 0x000000ff0400728c */ /* 0x000fe2000bf45070 */
[----:B-----5:R-:W-:Y:S01]  /*0460*/  FSETP.NEU.AND P0, PT, R81, RZ, PT ;  /* 0x000000ff5100720b */ /* 0x020fe20003f0d000 */
[----:B------:R-:W-:Y:S02]  /*0470*/  USEL UR4, URZ, 0xffffffff, UP0 ;  /* 0xffffffffff047887 */ /* 0x000fe40008000000 */
[----:B------:R-:W-:-:S10]  /*0480*/  UISETP.NE.AND.EX UP2, UPT, UR5, URZ, UPT, UP2 ;  /* 0x000000ff0500728c */ /* 0x000fd4000bf45320 */
[----:B------:R-:W-:Y:S01]  /*0490*/  VOTEU.ANY UP1, P0 ;  /* 0x0000000000ff7886 */ /* 0x000fe20000020100 */
[----:B------:R-:W-:-:S04]  /*04a0*/  @!UP2 USEL UR4, URZ, 0xffffffff, UP1 ;  /* 0xffffffffff04a887 */ /* 0x000fc80008800000 */
[----:B------:R-:W-:-:S04]  /*04b0*/  ULOP3.LUT UR4, UR4, 0x1, URZ, 0xc0, !UPT ;  /* 0x0000000104047892 */ /* 0x000fc8000f8ec0ff */
[----:B------:R-:W-:-:S11]  /*04c0*/  UISETP.NE.U32.AND UP2, UPT, UR4, 0x1, UPT ;  /* 0x000000010400788c */ /* 0x000fd6000bf45070 */
.L_x_8:
[----:B-1----:R-:W1:Y:S01]  /*04d0*/  SHFL.IDX PT, R2, R173, RZ, 0x1f ;  /* 0x00001fffad027589 */ /* 0x002e6200000e0000 */
[----:B------:R-:W-:-:S04]  /*04e0*/  UISETP.NE.AND UP1, UPT, UR8, 0x2, UPT ;  /* 0x000000020800788c */ /* 0x000fc8000bf25270 */
[----:B------:R-:W-:Y:S01]  /*04f0*/  USEL UR6, URZ, 0x1, UP1 ;  /* 0x00000001ff067887 */ /* 0x000fe20008800000 */
[----:B-1----:R-:W-:-:S13]  /*0500*/  ISETP.NE.AND P0, PT, R2, RZ, PT ;  /* 0x000000ff0200720c */ /* 0x002fda0003f05270 */
[----:B------:R-:W-:Y:S05]  /*0510*/  @P0 BRA `(.L_x_9) ;  /* 0x0000000000600947 */ /* 0x000fea0003800000 */
[----:B------:R-:W1:Y:S01]  /*0520*/  S2UR UR5, SR_CgaCtaId ;  /* 0x00000000000579c3 */ /* 0x000e620000008800 */
[----:B------:R-:W-:Y:S01]  /*0530*/  UMOV UR7, 0x400 ;  /* 0x0000040000077882 */ /* 0x000fe20000000000 */
[----:B------:R-:W-:Y:S01]  /*0540*/  UMOV UR4, 0x1 ;  /* 0x0000000100047882 */ /* 0x000fe20000000000 */
[----:B------:R-:W-:Y:S01]  /*0550*/  ELECT P0, URZ, PT ;  /* 0x0000000000ff782f */ /* 0x000fe20003800000 */
[----:B------:R-:W-:-:S04]  /*0560*/  UIADD3 UR10, UPT, UPT, -UR4, 0x100000, URZ ;  /* 0x00100000040a7890 */ /* 0x000fc8000fffe1ff */
[----:B------:R-:W-:Y:S02]  /*0570*/  USHF.L.U32 UR11, UR10, 0xb, URZ ;  /* 0x0000000b0a0b7899 */ /* 0x000fe400080006ff */
[----:B------:R-:W-:Y:S02]  /*0580*/  USHF.L.U32 UR10, UR10, 0x1, URZ ;  /* 0x000000010a0a7899 */ /* 0x000fe400080006ff */
[----:B-1----:R-:W-:Y:S01]  /*0590*/  ULEA UR5, UR5, UR7, 0x18 ;  /* 0x0000000705057291 */ /* 0x002fe2000f8ec0ff */
[----:B------:R-:W1:Y:S11]  /*05a0*/  FENCE.VIEW.ASYNC.S ;  /* 0x00000000000073c6 */ /* 0x000e760000000000 */
[----:B-1----:R1:W3:Y:S01]  /*05b0*/  SYNCS.EXCH.64 URZ, [UR5], UR10 ;  /* 0x0000000a05ff75b2 */ /* 0x0022e20008000100 */
[----:B------:R1:W4:Y:S01]  /*05c0*/  SYNCS.EXCH.64 URZ, [UR5+0x38], UR10 ;  /* 0x0000380a05ff75b2 */ /* 0x0003220008000100 */
[----:B------:R1:W1:Y:S01]  /*05d0*/  SYNCS.EXCH.64 URZ, [UR5+0x8], UR10 ;  /* 0x0000080a05ff75b2 */ /* 0x0002620008000100 */
        /* <DEDUP_REMOVED lines=11> */
[----:B------:R-:W-:Y:S01]  /*0690*/  NOP ;  /* 0x0000000000007918 */ /* 0x000fe20000000000 */
.L_x_9:
[----:B------:R-:W2:Y:S01]  /*06a0*/  SHFL.IDX PT, R2, R173, RZ, 0x1f ;  /* 0x00001fffad027589 */ /* 0x000ea200000e0000 */
[----:B------:R-:W-:Y:S01]  /*06b0*/  NOP ;  /* 0x0000000000007918 */ /* 0x000fe20000000000 */
[----:B--2---:R-:W-:-:S13]  /*06c0*/  ISETP.NE.AND P0, PT, R2, 0x1, PT ;  /* 0x000000010200780c */ /* 0x004fda0003f05270 */
[----:B------:R-:W-:Y:S05]  /*06d0*/  @P0 BRA `(.L_x_10) ;  /* 0x0000000000580947 */ /* 0x000fea0003800000 */
[----:B------:R-:W2:Y:S01]  /*06e0*/  S2UR UR7, SR_CgaCtaId ;  /* 0x00000000000779c3 */ /* 0x000ea20000008800 */
[----:B------:R-:W-:Y:S01]  /*06f0*/  UMOV UR9, 0x400 ;  /* 0x0000040000097882 */ /* 0x000fe20000000000 */
[----:B-1----:R-:W-:Y:S01]  /*0700*/  UMOV UR5, 0x20 ;  /* 0x0000002000057882 */ /* 0x002fe20000000000 */
[----:B------:R-:W-:Y:S01]  /*0710*/  UMOV UR4, 0x80 ;  /* 0x0000008000047882 */ /* 0x000fe20000000000 */
[----:B------:R-:W-:-:S04]  /*0720*/  UIADD3 UR10, UPT, UPT, -UR5, 0x100000, URZ ;  /* 0x00100000050a7890 */ /* 0x000fc8000fffe1ff */
[----:B------:R-:W-:Y:S02]  /*0730*/  USHF.L.U32 UR11, UR10, 0xb, URZ ;  /* 0x0000000b0a0b7899 */ /* 0x000fe400080006ff */
[----:B------:R-:W-:Y:S02]  /*0740*/  USHF.L.U32 UR10, UR10, 0x1, URZ ;  /* 0x000000010a0a7899 */ /* 0x000fe400080006ff */
[----:B------:R-:W-:-:S04]  /*0750*/  UIADD3 UR4, UPT, UPT, -UR4, 0x100000, URZ ;  /* 0x0010000004047890 */ /* 0x000fc8000fffe1ff */
[----:B------:R-:W-:Y:S02]  /*0760*/  USHF.L.U32 UR5, UR4, 0xb, URZ ;  /* 0x0000000b04057899 */ /* 0x000fe400080006ff */
[----:B------:R-:W-:Y:S01]  /*0770*/  USHF.L.U32 UR4, UR4, 0x1, URZ ;  /* 0x0000000104047899 */ /* 0x000fe200080006ff */
[----:B------:R-:W-:Y:S01]  /*0780*/  ELECT P0, URZ, PT ;  /* 0x0000000000ff782f */ /* 0x000fe20003800000 */
[----:B--2---:R-:W-:Y:S01]  /*0790*/  ULEA UR7, UR7, UR9, 0x18 ;  /* 0x0000000907077291 */ /* 0x004fe2000f8ec0ff */
[----:B------:R-:W1:Y:S11]  /*07a0*/  FENCE.VIEW.ASYNC.S ;  /* 0x00000000000073c6 */ /* 0x000e760000000000 */
[----:B-1----:R2:W1:Y:S01]  /*07b0*/  SYNCS.EXCH.64 URZ, [UR7+0x70], UR10 ;  /* 0x0000700a07ff75b2 */ /* 0x0024620008000100 */
[----:B------:R2:W1:Y:S01]  /*07c0*/  SYNCS.EXCH.64 URZ, [UR7+0x90], UR4 ;  /* 0x0000900407ff75b2 */ /* 0x0004620008000100 */
[----:B------:R2:W1:Y:S01]  /*07d0*/  SYNCS.EXCH.64 URZ, [UR7+0x78], UR10 ;  /* 0x0000780a07ff75b2 */ /* 0x0004620008000100 */
[----:B------:R2:W1:Y:S01]  /*07e0*/  SYNCS.EXCH.64 URZ, [UR7+0x98], UR4 ;  /* 0x0000980407ff75b2 */ /* 0x0004620008000100 */
[----:B------:R2:W1:Y:S01]  /*07f0*/  SYNCS.EXCH.64 URZ, [UR7+0x80], UR10 ;  /* 0x0000800a07ff75b2 */ /* 0x0004620008000100 */
[----:B------:R2:W1:Y:S01]  /*0800*/  SYNCS.EXCH.64 URZ, [UR7+0xa0], UR4 ;  /* 0x0000a00407ff75b2 */ /* 0x0004620008000100 */
[----:B------:R2:W1:Y:S01]  /*0810*/  SYNCS.EXCH.64 URZ, [UR7+0x88], UR10 ;  /* 0x0000880a07ff75b2 */ /* 0x0004620008000100 */
[----:B------:R2:W1:Y:S02]  /*0820*/  SYNCS.EXCH.64 URZ, [UR7+0xa8], UR4 ;  /* 0x0000a80407ff75b2 */ /* 0x0004640008000100 */
[----:B--2---:R-:W-:Y:S01]  /*0830*/  NOP ;  /* 0x0000000000007918 */ /* 0x004fe20000000000 */
.L_x_10:
[----:B------:R-:W2:Y:S01]  /*0840*/  SHFL.IDX PT, R2, R173, RZ, 0x1f ;  /* 0x00001fffad027589 */ /* 0x000ea200000e0000 */
[----:B------:R-:W-:Y:S01]  /*0850*/  NOP ;  /* 0x0000000000007918 */ /* 0x000fe20000000000 */
[----:B--2---:R-:W-:-:S13]  /*0860*/  ISETP.NE.AND P0, PT, R2, 0x3, PT ;  /* 0x000000030200780c */ /* 0x004fda0003f05270 */
[----:B------:R-:W-:Y:S05]  /*0870*/  @P0 BRA `(.L_x_11) ;  /* 0x0000000000300947 */ /* 0x000fea0003800000 */
[----:B-1----:R-:W1:Y:S01]  /*0880*/  S2UR UR5, SR_CgaCtaId ;  /* 0x00000000000579c3 */ /* 0x002e620000008800 */
        /* <DEDUP_REMOVED lines=8> */
[----:B-1----:R2:W1:Y:S01]  /*0910*/  SYNCS.EXCH.64 URZ, [UR5+0xb0], UR10 ;  /* 0x0000b00a05ff75b2 */ /* 0x0024620008000100 */
[----:B------:R2:W1:Y:S02]  /*0920*/  SYNCS.EXCH.64 URZ, [UR5+0xb8], UR10 ;  /* 0x0000b80a05ff75b2 */ /* 0x0004640008000100 */
[----:B--2---:R-:W-:Y:S01]  /*0930*/  NOP ;  /* 0x0000000000007918 */ /* 0x004fe20000000000 */
.L_x_11:
[----:B------:R-:W2:Y:S01]  /*0940*/  SHFL.IDX PT, R2, R173, RZ, 0x1f ;  /* 0x00001fffad027589 */ /* 0x000ea200000e0000 */
[----:B------:R-:W-:Y:S01]  /*0950*/  NOP ;  /* 0x0000000000007918 */ /* 0x000fe20000000000 */
[----:B--2---:R-:W-:-:S13]  /*0960*/  ISETP.NE.AND P0, PT, R2, 0x4, PT ;  /* 0x000000040200780c */ /* 0x004fda0003f05270 */
[----:B------:R-:W-:Y:S05]  /*0970*/  @P0 BRA `(.L_x_12) ;  /* 0x00000000004c0947 */ /* 0x000fea0003800000 */
[----:B-1----:R-:W1:Y:S01]  /*0980*/  S2UR UR5, SR_CgaCtaId ;  /* 0x00000000000579c3 */ /* 0x002e620000008800 */
[----:B------:R-:W-:Y:S01]  /*0990*/  UMOV UR9, 0x100 ;  /* 0x0000010000097882 */ /* 0x000fe20000000000 */
[----:B------:R-:W-:Y:S01]  /*09a0*/  UMOV UR7, 0x400 ;  /* 0x0000040000077882 */ /* 0x000fe20000000000 */
[----:B------:R-:W-:Y:S01]  /*09b0*/  USEL UR9, UR9, 0xe0, UP2 ;  /* 0x000000e009097887 */ /* 0x000fe20009000000 */
[----:B------:R-:W-:Y:S01]  /*09c0*/  UMOV UR4, 0x1 ;  /* 0x0000000100047882 */ /* 0x000fe20000000000 */
[----:B------:R-:W-:Y:S01]  /*09d0*/  ELECT P0, URZ, PT ;  /* 0x0000000000ff782f */ /* 0x000fe20003800000 */
[----:B------:R-:W-:-:S04]  /*09e0*/  UIADD3 UR10, UPT, UPT, -UR4, 0x100000, URZ ;  /* 0x00100000040a7890 */ /* 0x000fc8000fffe1ff */
[----:B------:R-:W-:Y:S02]  /*09f0*/  USHF.L.U32 UR11, UR10, 0xb, URZ ;  /* 0x0000000b0a0b7899 */ /* 0x000fe400080006ff */
[----:B------:R-:W-:Y:S02]  /*0a00*/  USHF.L.U32 UR10, UR10, 0x1, URZ ;  /* 0x000000010a0a7899 */ /* 0x000fe400080006ff */
[----:B------:R-:W-:-:S04]  /*0a10*/  UIADD3 UR12, UPT, UPT, -UR9, 0x100000, URZ ;  /* 0x00100000090c7890 */ /* 0x000fc8000fffe1ff */
[----:B------:R-:W-:Y:S02]  /*0a20*/  USHF.L.U32 UR13, UR12, 0xb, URZ ;  /* 0x0000000b0c0d7899 */ /* 0x000fe400080006ff */
[----:B------:R-:W-:Y:S02]  /*0a30*/  USHF.L.U32 UR12, UR12, 0x1, URZ ;  /* 0x000000010c0c7899 */ /* 0x000fe400080006ff */
[----:B-1----:R-:W-:Y:S01]  /*0a40*/  ULEA UR5, UR5, UR7, 0x18 ;  /* 0x0000000705057291 */ /* 0x002fe2000f8ec0ff */
[----:B------:R-:W1:Y:S11]  /*0a50*/  FENCE.VIEW.ASYNC.S ;  /* 0x00000000000073c6 */ /* 0x000e760000000000 */
[----:B-1----:R2:W1:Y:S01]  /*0a60*/  SYNCS.EXCH.64 URZ, [UR5+0xc0], UR10 ;  /* 0x0000c00a05ff75b2 */ /* 0x0024620008000100 */
[----:B------:R2:W1:Y:S01]  /*0a70*/  SYNCS.EXCH.64 URZ, [UR5+0xd0], UR12 ;  /* 0x0000d00c05ff75b2 */ /* 0x0004620008000100 */
[----:B------:R2:W1:Y:S01]  /*0a80*/  SYNCS.EXCH.64 URZ, [UR5+0xc8], UR10 ;  /* 0x0000c80a05ff75b2 */ /* 0x0004620008000100 */
[----:B------:R2:W1:Y:S02]  /*0a90*/  SYNCS.EXCH.64 URZ, [UR5+0xd8], UR12 ;  /* 0x0000d80c05ff75b2 */ /* 0x0004640008000100 */
[----:B--2---:R-:W-:Y:S01]  /*0aa0*/  NOP ;  /* 0x0000000000007918 */ /* 0x004fe20000000000 */
.L_x_12:
        /* <DEDUP_REMOVED lines=20> */
[----:B------:R2:W1:Y:S02]  /*0bf0*/  SYNCS.EXCH.64 URZ, [UR7+0xf8], UR4 ;  /* 0x0000f80407ff75b2 */ /* 0x0004640008000100 */
[----:B--2---:R-:W-:Y:S01]  /*0c00*/  NOP ;  /* 0x0000000000007918 */ /* 0x004fe20000000000 */
.L_x_13:
        /* <DEDUP_REMOVED lines=18> */
.L_x_14:
[----:B-1----:R-:W1:Y:S01]  /*0d30*/  S2UR UR5, SR_CTAID.X ;  /* 0x00000000000579c3 */ /* 0x002e620000002500 */
[----:B------:R-:W-:-:S05]  /*0d40*/  CS2R.32 R170, SR_CgaSize ;  /* 0x0000000000aa7805 */ /* 0x000fca0000008a00 */
[----:B------:R-:W-:-:S05]  /*0d50*/  IMAD R170, R170, -0xa0, RZ ;  /* 0xffffff60aaaa7824 */ /* 0x000fca00078e02ff */
[----:B------:R-:W-:-:S14]  /*0d60*/  R2UR UR9, R170 ;  /* 0x00000000aa0972ca */ /* 0x000fdc00000e0000 */
[----:B------:R-:W2:Y:S01]  /*0d70*/  LDCU UR9, c[0x0][UR9+0x2b0] ;  /* 0x00005600090977ac */ /* 0x000ea20008000800 */
[----:B------:R-:W-:Y:S01]  /*0d80*/  NOP ;  /* 0x0000000000007918 */ /* 0x000fe20000000000 */
[----:B------:R-:W-:-:S05]  /*0d90*/  CS2R.32 R170, SR_CgaSize ;  /* 0x0000000000aa7805 */ /* 0x000fca0000008a00 */
[----:B------:R-:W-:-:S05]  /*0da0*/  IMAD R170, R170, -0xa0, RZ ;  /* 0xffffff60aaaa7824 */ /* 0x000fca00078e02ff */
[----:B------:R-:W-:-:S14]  /*0db0*/  R2UR UR7, R170 ;  /* 0x00000000aa0772ca */ /* 0x000fdc00000e0000 */
[----:B------:R-:W3:Y:S01]  /*0dc0*/  LDCU UR7, c[0x0][UR7+0x2b4] ;  /* 0x00005680070777ac */ /* 0x000ee20008000800 */
[----:B------:R-:W4:Y:S08]  /*0dd0*/  S2UR UR4, SR_CTAID.Y ;  /* 0x00000000000479c3 */ /* 0x000f300000002600 */
[----:B------:R-:W3:Y:S01]  /*0de0*/  LDC R9, c[0x0][0xb24] ;  /* 0x0002c900ff097b82 */ /* 0x000ee20000000800 */
[----:B-1----:R-:W-:-:S02]  /*0df0*/  I2FP.F32.U32 R5, UR5 ;  /* 0x0000000500057c45 */ /* 0x002fc40008201000 */
[----:B------:R-:W-:-:S05]  /*0e00*/  CS2R.32 R3, SR_CgaSize ;  /* 0x0000000000037805 */ /* 0x000fca0000008a00 */
[----:B------:R-:W-:-:S06]  /*0e10*/  IMAD R3, R3, -0xa0, RZ ;  /* 0xffffff6003037824 */ /* 0x000fcc00078e02ff */
[----:B------:R-:W1:Y:S01]  /*0e20*/  LDC R3, c[0x0][R3+0x2a0] ;  /* 0x0000a80003037b82 */ /* 0x000e620000000800 */
[----:B------:R-:W-:Y:S01]  /*0e30*/  MOV R21, UR5 ;  /* 0x0000000500157c02 */ /* 0x000fe20008000f00 */
[----:B--2---:R-:W-:Y:S01]  /*0e40*/  FMUL R5, R5, UR9 ;  /* 0x0000000905057c20 */ /* 0x004fe20008400000 */
[----:B----4-:R-:W-:Y:S02]  /*0e50*/  I2FP.F32.U32 R4, UR4 ;  /* 0x0000000400047c45 */ /* 0x010fe40008201000 */
[----:B------:R-:W-:-:S05]  /*0e60*/  CS2R.32 R2, SR_CgaSize ;  /* 0x0000000000027805 */ /* 0x000fca0000008a00 */
[----:B------:R-:W-:-:S06]  /*0e70*/  IMAD R2, R2, -0xa0, RZ ;  /* 0xffffff6002027824 */ /* 0x000fcc00078e02ff */
[----:B------:R-:W2:Y:S01]  /*0e80*/  LDC R2, c[0x0][R2+0x2a4] ;  /* 0x0000a90002027b82 */ /* 0x000ea20000000800 */
[----:B------:R-:W4:Y:S01]  /*0e90*/  F2I.U32.TRUNC.NTZ R170, R5 ;  /* 0x0000000500aa7305 */ /* 0x000f22000020f000 */
[----:B------:R-:W-:Y:S01]  /*0ea0*/  MOV R20, UR4 ;  /* 0x0000000400147c02 */ /* 0x000fe20008000f00 */
[----:B---3--:R-:W-:-:S05]  /*0eb0*/  FMUL R4, R4, UR7 ;  /* 0x0000000704047c20 */ /* 0x008fca0008400000 */
[----:B------:R-:W-:Y:S01]  /*0ec0*/  BAR.SYNC.DEFER_BLOCKING 0x0 ;  /* 0x0000000000007b1d */ /* 0x000fe20000010000 */
[----:B------:R-:W-:-:S05]  /*0ed0*/  ISETP.GE.AND P0, PT, R9, 0x1, PT ;  /* 0x000000010900780c */ /* 0x000fca0003f06270 */
[----:B------:R-:W3:Y:S02]  /*0ee0*/  F2I.U32.TRUNC.NTZ R147, R4 ;  /* 0x0000000400937305 */ /* 0x000ee4000020f000 */
[----:B------:R-:W2:Y:S01]  /*0ef0*/  S2UR UR36, SR_CTAID.Z ;  /* 0x00000000002479c3 */ /* 0x000ea20000002700 */
[----:B----4-:R-:W-:-:S05]  /*0f00*/  IADD3 R170, PT, PT, -R170, RZ, RZ ;  /* 0x000000ffaaaa7210 */ /* 0x010fca0007ffe1ff */
[----:B-1----:R-:W-:Y:S01]  /*0f10*/  IMAD R170, R3, R170, UR5 ;  /* 0x0000000503aa7e24 */ /* 0x002fe2000f8e02aa */
[----:B---3--:R-:W-:-:S05]  /*0f20*/  IADD3 R147, PT, PT, -R147, RZ, RZ ;  /* 0x000000ff93937210 */ /* 0x008fca0007ffe1ff */
[----:B--2---:R-:W-:Y:S01]  /*0f30*/  IMAD R147, R2, R147, UR4 ;  /* 0x0000000402937e24 */ /* 0x004fe2000f8e0293 */
[----:B------:R-:W-:Y:S06]  /*0f40*/  @!P0 BRA `(.L_x_15) ;  /* 0x0000000000b88947 */ /* 0x000fec0003800000 */
[----:B------:R-:W1:Y:S01]  /*0f50*/  LDC.64 R4, c[0x0][0xb18] ;  /* 0x0002c600ff047b82 */ /* 0x000e620000000a00 */
[----:B------:R-:W-:-:S07]  /*0f60*/  ISETP.NE.AND P0, PT, R9, 0x1, PT ;  /* 0x000000010900780c */ /* 0x000fce0003f05270 */
[----:B------:R-:W2:Y:S08]  /*0f70*/  LDC R10, c[0x0][0xb0c] ;  /* 0x0002c300ff0a7b82 */ /* 0x000eb00000000800 */
[----:B------:R-:W3:Y:S08]  /*0f80*/  LDC R11, c[0x0][0x370] ;  /* 0x0000dc00ff0b7b82 */ /* 0x000ef00000000800 */
[----:B------:R-:W4:Y:S01]  /*0f90*/  LDC R12, c[0x0][0x374] ;  /* 0x0000dd00ff0c7b82 */ /* 0x000f220000000800 */
[----:B-1----:R-:W-:-:S07]  /*0fa0*/  ISETP.NE.AND P1, PT, R4, 0x1, PT ;  /* 0x000000010400780c */ /* 0x002fce0003f25270 */
[----:B------:R-:W3:Y:S01]  /*0fb0*/  LDC.64 R6, c[0x0][0xb10] ;  /* 0x0002c400ff067b82 */ /* 0x000ee20000000a00 */
[----:B--2---:R-:W-:-:S07]  /*0fc0*/  ISETP.NE.AND P2, PT, R10, 0x1, PT ;  /* 0x000000010a00780c */ /* 0x004fce0003f45270 */
[----:B------:R-:W1:Y:S08]  /*0fd0*/  LDC R8, c[0x0][0xb20] ;  /* 0x0002c800ff087b82 */ /* 0x000e700000000800 */
[----:B------:R-:W2:Y:S01]  /*0fe0*/  LDC.64 R2, c[0x0][0xb28] ;  /* 0x0002ca00ff027b82 */ /* 0x000ea20000000a00 */
[----:B----4-:R-:W-:-:S04]  /*0ff0*/  IMAD.HI.U32 R13, R12, R5, RZ ;  /* 0x000000050c0d7227 */ /* 0x010fc800078e00ff */
[----:B------:R-:W-:-:S04]  /*1000*/  IMAD.HI.U32 R5, R20, R5, RZ ;  /* 0x0000000514057227 */ /* 0x000fc800078e00ff */
[----:B---3--:R-:W-:-:S04]  /*1010*/  IMAD.HI.U32 R14, R11, R6, RZ ;  /* 0x000000060b0e7227 */ /* 0x008fc800078e00ff */
[C---:B------:R-:W-:Y:S01]  /*1020*/  IMAD.HI.U32 R16, R21.reuse, R6, RZ ;  /* 0x0000000615107227 */ /* 0x040fe200078e00ff */
[-C--:B------:R-:W-:Y:S02]  /*1030*/  @P2 SHF.R.U32.HI R11, RZ, R7.reuse, R14 ;  /* 0x00000007ff0b2219 */ /* 0x080fe4000001160e */
[-C--:B-1----:R-:W-:Y:S02]  /*1040*/  @P1 SHF.R.U32.HI R12, RZ, R8.reuse, R13 ;  /* 0x00000008ff0c1219 */ /* 0x082fe4000001160d */
[----:B------:R-:W-:Y:S02]  /*1050*/  SHF.R.U32.HI R5, RZ, R8, R5 ;  /* 0x00000008ff057219 */ /* 0x000fe40000011605 */
[----:B------:R-:W-:Y:S02]  /*1060*/  SHF.R.U32.HI R16, RZ, R7, R16 ;  /* 0x00000007ff107219 */ /* 0x000fe40000011610 */
[----:B------:R-:W-:Y:S01]  /*1070*/  SEL R5, R20, R5, !P1 ;  /* 0x0000000514057207 */ /* 0x000fe20004800000 */
[----:B--2---:R-:W-:Y:S01]  /*1080*/  IMAD.HI.U32 R14, R12, R2, RZ ;  /* 0x000000020c0e7227 */ /* 0x004fe200078e00ff */
[----:B------:R-:W-:-:S02]  /*1090*/  SEL R7, R21, R16, !P2 ;  /* 0x0000001015077207 */ /* 0x000fc40005000000 */
[----:B------:R-:W-:Y:S01]  /*10a0*/  IADD3 R13, PT, PT, -R5, RZ, RZ ;  /* 0x000000ff050d7210 */ /* 0x000fe20007ffe1ff */
[----:B------:R-:W-:Y:S01]  /*10b0*/  IMAD.HI.U32 R6, R11, R2, RZ ;  /* 0x000000020b067227 */ /* 0x000fe200078e00ff */
[----:B------:R-:W-:-:S03]  /*10c0*/  @P0 SHF.R.U32.HI R12, RZ, R3, R14 ;  /* 0x00000003ff0c0219 */ /* 0x000fc6000001160e */
[----:B------:R-:W-:Y:S01]  /*10d0*/  IMAD R13, R4, R13, R20 ;  /* 0x0000000d040d7224 */ /* 0x000fe200078e0214 */
[----:B------:R-:W-:Y:S01]  /*10e0*/  @P0 SHF.R.U32.HI R11, RZ, R3, R6 ;  /* 0x00000003ff0b0219 */ /* 0x000fe20000011606 */
[----:B------:R-:W-:-:S04]  /*10f0*/  IMAD R12, R12, R9, RZ ;  /* 0x000000090c0c7224 */ /* 0x000fc800078e02ff */
[----:B------:R-:W-:Y:S01]  /*1100*/  IMAD R6, R11, R9, RZ ;  /* 0x000000090b067224 */ /* 0x000fe200078e02ff */
[----:B------:R-:W-:-:S04]  /*1110*/  ISETP.GE.AND P1, PT, R5, R12, PT ;  /* 0x0000000c0500720c */ /* 0x000fc80003f26270 */
[----:B------:R-:W-:Y:S01]  /*1120*/  ISETP.GE.OR P1, PT, R7, R6, P1 ;  /* 0x000000060700720c */ /* 0x000fe20000f26670 */
[----:B------:R-:W-:-:S05]  /*1130*/  IMAD.HI.U32 R6, R5, R2, RZ ;  /* 0x0000000205067227 */ /* 0x000fca00078e00ff */
[----:B------:R-:W-:-:S04]  /*1140*/  SHF.R.U32.HI R6, RZ, R3, R6 ;  /* 0x00000003ff067219 */ /* 0x000fc80000011606 */
[----:B------:R-:W-:-:S03]  /*1150*/  SEL R6, R5, R6, !P0 ;  /* 0x0000000605067207 */ /* 0x000fc60004000000 */
[----:B------:R-:W-:Y:S01]  /*1160*/  @!P1 IMAD.HI.U32 R8, R7, R2, RZ ;  /* 0x0000000207089227 */ /* 0x000fe200078e00ff */
[----:B------:R-:W-:-:S04]  /*1170*/  IADD3 R2, PT, PT, -R6, RZ, RZ ;  /* 0x000000ff06027210 */ /* 0x000fc80007ffe1ff */
[----:B------:R-:W-:Y:S01]  /*1180*/  @!P1 SHF.R.U32.HI R8, RZ, R3, R8 ;  /* 0x00000003ff089219 */ /* 0x000fe20000011608 */
[----:B------:R-:W-:-:S03]  /*1190*/  IMAD R2, R9, R2, R5 ;  /* 0x0000000209027224 */ /* 0x000fc600078e0205 */
[----:B------:R-:W-:-:S05]  /*11a0*/  @!P1 SEL R3, R7, R8, !P0 ;  /* 0x0000000807039207 */ /* 0x000fca0004000000 */
[--C-:B------:R-:W-:Y:S02]  /*11b0*/  @!P1 IMAD.IADD R6, R6, 0x1, -R3.reuse ;  /* 0x0000000106069824 */ /* 0x100fe400078e0a03 */
[----:B------:R-:W-:Y:S01]  /*11c0*/  @!P1 IMAD R3, R2, R11, R3 ;  /* 0x0000000b02039224 */ /* 0x000fe200078e0203 */
[----:B------:R-:W-:Y:S01]  /*11d0*/  IADD3 R2, PT, PT, -R7, RZ, RZ ;  /* 0x000000ff07027210 */ /* 0x000fe20007ffe1ff */
[----:B------:R-:W-:Y:S02]  /*11e0*/  @!P1 IMAD R5, R6, R9, R7 ;  /* 0x0000000906059224 */ /* 0x000fe400078e0207 */
[----:B------:R-:W-:Y:S02]  /*11f0*/  @!P1 IMAD.MOV.U32 R7, RZ, RZ, R3 ;  /* 0x000000ffff079224 */ /* 0x000fe400078e0003 */
[----:B------:R-:W-:Y:S02]  /*1200*/  IMAD R2, R10, R2, R21 ;  /* 0x000000020a027224 */ /* 0x000fe400078e0215 */
[----:B------:R-:W-:-:S02]  /*1210*/  IMAD R20, R5, R4, R13 ;  /* 0x0000000405147224 */ /* 0x000fc400078e020d */
[----:B------:R-:W-:Y:S02]  /*1220*/  IMAD R21, R7, R10, R2 ;  /* 0x0000000a07157224 */ /* 0x000fe400078e0202 */
.L_x_15:
[----:B------:R-:W1:Y:S01]  /*1230*/  LDCU UR4, c[0x0][0xb30] ;  /* 0x00016600ff0477ac */ /* 0x000e620008000800 */
[----:B------:R-:W2:Y:S08]  /*1240*/  S2UR UR37, SR_CgaCtaId ;  /* 0x00000000002579c3 */ /* 0x000eb00000008800 */
[----:B------:R-:W3:Y:S01]  /*1250*/  LDC R72, c[0x0][0xb24] ;  /* 0x0002c900ff487b82 */ /* 0x000ee20000000800 */
[----:B-1----:R-:W-:-:S09]  /*1260*/  UISETP.NE.AND UP1, UPT, UR4, 0x1, UPT ;  /* 0x000000010400788c */ /* 0x002fd2000bf25270 */
[----:B--2---:R-:W-:Y:S05]  /*1270*/  BRA.U UP1, `(.L_x_16) ;  /* 0x0000000101407547 */ /* 0x004fea000b800000 */
[----:B------:R-:W1:Y:S08]  /*1280*/  LDC.64 R4, c[0x0][0xb10] ;  /* 0x0002c400ff047b82 */ /* 0x000e700000000a00 */
[----:B------:R-:W2:Y:S08]  /*1290*/  LDC.64 R2, c[0x0][0xb18] ;  /* 0x0002c600ff027b82 */ /* 0x000eb00000000a00 */
[----:B------:R-:W4:Y:S08]  /*12a0*/  LDC R6, c[0x0][0xb20] ;  /* 0x0002c800ff067b82 */ /* 0x000f300000000800 */
[----:B------:R-:W3:Y:S01]  /*12b0*/  LDC R8, c[0x0][0xb0c] ;  /* 0x0002c300ff087b82 */ /* 0x000ee20000000800 */
[----:B-1----:R-:W-:-:S05]  /*12c0*/  IMAD.HI.U32 R4, R21, R4, RZ ;  /* 0x0000000415047227 */ /* 0x002fca00078e00ff */
[----:B------:R-:W-:Y:S01]  /*12d0*/  SHF.R.U32.HI R4, RZ, R5, R4 ;  /* 0x00000005ff047219 */ /* 0x000fe20000011604 */
[----:B--2---:R-:W-:Y:S01]  /*12e0*/  IMAD.HI.U32 R3, R20, R3, RZ ;  /* 0x0000000314037227 */ /* 0x004fe200078e00ff */
[----:B------:R-:W-:-:S04]  /*12f0*/  ISETP.NE.AND P0, PT, R2, 0x1, PT ;  /* 0x000000010200780c */ /* 0x000fc80003f05270 */
[----:B----4-:R-:W-:-:S04]  /*1300*/  SHF.R.U32.HI R3, RZ, R6, R3 ;  /* 0x00000006ff037219 */ /* 0x010fc80000011603 */
[----:B------:R-:W-:Y:S02]  /*1310*/  SEL R3, R20, R3, !P0 ;  /* 0x0000000314037207 */ /* 0x000fe40004000000 */
[----:B---3--:R-:W-:-:S04]  /*1320*/  ISETP.NE.AND P1, PT, R8, 0x1, PT ;  /* 0x000000010800780c */ /* 0x008fc80003f25270 */
[----:B------:R-:W-:-:S05]  /*1330*/  SEL R4, R21, R4, !P1 ;  /* 0x0000000415047207 */ /* 0x000fca0004800000 */
[----:B------:R-:W-:Y:S02]  /*1340*/  IMAD.IADD R5, R3, 0x1, -R4 ;  /* 0x0000000103057824 */ /* 0x000fe400078e0a04 */
[----:B------:R-:W-:Y:S02]  /*1350*/  IMAD.IADD R3, R4, 0x1, -R3 ;  /* 0x0000000104037824 */ /* 0x000fe400078e0a03 */
[----:B------:R-:W-:Y:S02]  /*1360*/  IMAD R21, R5, R8, R21 ;  /* 0x0000000805157224 */ /* 0x000fe400078e0215 */
[----:B------:R-:W-:-:S07]  /*1370*/  IMAD R20, R3, R2, R20 ;  /* 0x0000000203147224 */ /* 0x000fce00078e0214 */
.L_x_16:
[----:B------:R-:W-:Y:S01]  /*1380*/  BAR.SYNC.DEFER_BLOCKING 0x0 ;  /* 0x0000000000007b1d */ /* 0x000fe20000010000 */
[----:B------:R-:W-:Y:S01]  /*1390*/  UISETP.NE.AND UP1, UPT, UR8, 0x2, UPT ;  /* 0x000000020800788c */ /* 0x000fe2000bf25270 */
[----:B------:R-:W-:Y:S02]  /*13a0*/  ISETP.NE.OR P5, PT, R0, 0x2, !P5 ;  /* 0x000000020000780c */ /* 0x000fe40006fa5670 */
[----:B------:R-:W-:-:S06]  /*13b0*/  LOP3.LUT R2, R185, 0x1f, RZ, 0xc0, !PT ;  /* 0x0000001fb9027812 */ /* 0x000fcc00078ec0ff */
[----:B------:R-:W-:Y:S05]  /*13c0*/  BRA.U UP1, `(.L_x_17) ;  /* 0x0000001101f87547 */ /* 0x000fea000b800000 */
[----:B------:R-:W1:Y:S01]  /*13d0*/  LDCU UR13, c[0x0][0x38c] ;  /* 0x00007180ff0d77ac */ /* 0x000e620008000800 */
[----:B------:R-:W2:Y:S01]  /*13e0*/  LDC R9, c[0x0][0x370] ;  /* 0x0000dc00ff097b82 */ /* 0x000ea20000000800 */
[----:B------:R-:W-:Y:S01]  /*13f0*/  PLOP3.LUT P1, PT, PT, PT, UP2, 0x80, 0x8 ;  /* 0x000000000008781c */ /* 0x000fe20003f2f028 */
[----:B------:R-:W-:Y:S01]  /*1400*/  IMAD.MOV.U32 R15, RZ, RZ, 0x1 ;  /* 0x00000001ff0f7424 */ /* 0x000fe200078e00ff */
[----:B------:R-:W-:Y:S01]  /*1410*/  ISETP.EQ.OR P4, PT, R2, RZ, P5 ;  /* 0x000000ff0200720c */ /* 0x000fe20002f82670 */
[----:B------:R-:W-:Y:S01]  /*1420*/  IMAD.MOV.U32 R14, RZ, RZ, RZ ;  /* 0x000000ffff0e7224 */ /* 0x000fe200078e00ff */
[----:B------:R-:W-:Y:S02]  /*1430*/  PLOP3.LUT P1, PT, P1, PT, PT, 0x8, 0x80 ;  /* 0x000000000080781c */ /* 0x000fe40000f2e170 */
[----:B------:R-:W-:Y:S01]  /*1440*/  CS2R R12, SRZ ;  /* 0x00000000000c7805 */ /* 0x000fe2000001ff00 */
[----:B------:R-:W-:Y:S01]  /*1450*/  IMAD.MOV.U32 R10, RZ, RZ, 0x1 ;  /* 0x00000001ff0a7424 */ /* 0x000fe200078e00ff */
[----:B------:R-:W4:Y:S01]  /*1460*/  LDC R0, c[0x0][0x374] ;  /* 0x0000dd00ff007b82 */ /* 0x000f220000000800 */
[----:B------:R-:W2:Y:S01]  /*1470*/  LDCU.64 UR22, c[0x0][0x348] ;  /* 0x00006900ff1677ac */ /* 0x000ea20008000a00 */
[----:B------:R-:W-:Y:S01]  /*1480*/  UMOV UR6, URZ ;  /* 0x000000ff00067c82 */ /* 0x000fe20008000000 */
[----:B-1----:R-:W-:-:S04]  /*1490*/  UIADD3 UR5, UPT, UPT, UR13, 0x3f, URZ ;  /* 0x0000003f0d057890 */ /* 0x002fc8000fffe0ff */
[----:B------:R-:W-:-:S04]  /*14a0*/  USHF.R.S32.HI UR4, URZ, 0x1f, UR5 ;  /* 0x0000001fff047899 */ /* 0x000fc80008011405 */
[----:B------:R-:W-:-:S04]  /*14b0*/  ULEA.HI UR4, UR4, UR5, URZ, 0x6 ;  /* 0x0000000504047291 */ /* 0x000fc8000f8f30ff */
[----:B------:R-:W-:Y:S02]  /*14c0*/  USHF.R.S32.HI UR15, URZ, 0x6, UR4 ;  /* 0x00000006ff0f7899 */ /* 0x000fe40008011404 */
[----:B------:R-:W-:Y:S02]  /*14d0*/  UIADD3 UR4, UPT, UPT, UR13, -0x1, URZ ;  /* 0xffffffff0d047890 */ /* 0x000fe4000fffe0ff */
[----:B------:R-:W-:Y:S02]  /*14e0*/  UISETP.LT.U32.AND UP0, UPT, UR15, 0x7, UPT ;  /* 0x000000070f00788c */ /* 0x000fe4000bf01070 */
[----:B------:R-:W-:Y:S02]  /*14f0*/  UISETP.GE.U32.AND UP1, UPT, UR4, -0x7f, UPT ;  /* 0xffffff810400788c */ /* 0x000fe4000bf26070 */
[----:B------:R-:W-:Y:S02]  /*1500*/  USEL UR14, UR15, 0x7, UP0 ;  /* 0x000000070f0e7887 */ /* 0x000fe40008000000 */
[----:B------:R-:W-:-:S02]  /*1510*/  UIADD3 UR13, UPT, UPT, UR13, 0x7e, URZ ;  /* 0x0000007e0d0d7890 */ /* 0x000fc4000fffe0ff */
[----:B------:R-:W-:Y:S02]  /*1520*/  UIADD3 UR5, UPT, UPT, UR14, -0x1, URZ ;  /* 0xffffffff0e057890 */ /* 0x000fe4000fffe0ff */
[----:B------:R-:W-:-:S03]  /*1530*/  UIADD3 UR7, UPT, UPT, UR15, -UR14, URZ ;  /* 0x8000000e0f077290 */ /* 0x000fc6000fffe0ff */
[----:B------:R-:W-:-:S04]  /*1540*/  @UP1 UIADD3 UR5, UPT, UPT, UR14, URZ, URZ ;  /* 0x000000ff0e051290 */ /* 0x000fc8000fffe0ff */
[----:B--2---:R-:W-:-:S12]  /*1550*/  UIADD3 UR5, UPT, UPT, UR5, 0x1, URZ ;  /* 0x0000000105057890 */ /* 0x004fd8000fffe0ff */
.L_x_35:
[----:B------:R-:W-:Y:S01]  /*1560*/  UISETP.NE.AND UP0, UPT, UR37, URZ, UPT ;  /* 0x000000ff2500728c */ /* 0x000fe2000bf05270 */
[----:B------:R-:W1:Y:S08]  /*1570*/  S2UR UR37, SR_CgaCtaId ;  /* 0x00000000002579c3 */ /* 0x000e700000008800 */
[----:B------:R-:W-:Y:S05]  /*1580*/  BRA.U UP0, `(.L_x_18) ;  /* 0x0000000100347547 */ /* 0x000fea000b800000 */
[----:B------:R-:W2:Y:S01]  /*1590*/  S2R R2, SR_CgaCtaId ;  /* 0x0000000000027919 */ /* 0x000ea20000008800 */
[----:B------:R-:W-:-:S04]  /*15a0*/  MOV R3, 0x400 ;  /* 0x0000040000037802 */ /* 0x000fc80000000f00 */
[----:B--2---:R-:W-:Y:S02]  /*15b0*/  LEA R3, R2, R3, 0x18 ;  /* 0x0000000302037211 */ /* 0x004fe400078ec0ff */
[----:B------:R-:W-:-:S03]  /*15c0*/  SHF.L.U32 R2, R10, 0x1f, RZ ;  /* 0x0000001f0a027819 */ /* 0x000fc600000006ff */
[----:B------:R-:W-:-:S04]  /*15d0*/  IMAD R3, R12, 0x8, R3 ;  /* 0x000000080c037824 */ /* 0x000fc800078e0203 */
[----:B------:R-:W2:Y:S02]  /*15e0*/  SYNCS.PHASECHK.TRANS64.TRYWAIT P0, [R3+URZ+0x110], R2 ;  /* 0x00011002030075a7 */ /* 0x000ea400080011ff */
[----:B--2---:R-:W-:Y:S05]  /*15f0*/  @!P0 BRA `(.L_x_19) ;  /* 0x0000009800ec8947 */ /* 0x004fea0003800000 */
.L_x_129:
[----:B------:R-:W-:Y:S01]  /*1600*/  VIADD R12, R12, 0x1 ;  /* 0x000000010c0c7836 */ /* 0x000fe20000000000 */
[----:B------:R2:W-:Y:S04]  /*1610*/  SYNCS.ARRIVE.TRANS64.A1T0 RZ, [R3+URZ+0x100], RZ ;  /* 0x000100ff03ff79a7 */ /* 0x0005e800081000ff */
[----:B------:R-:W-:-:S04]  /*1620*/  ISETP.NE.AND P0, PT, R12, 0x2, PT ;  /* 0x000000020c00780c */ /* 0x000fc80003f05270 */
[----:B------:R-:W-:Y:S02]  /*1630*/  SEL R12, R12, RZ, P0 ;  /* 0x000000ff0c0c7207 */ /* 0x000fe40000000000 */
[----:B--2---:R-:W-:-:S04]  /*1640*/  SEL R3, RZ, 0x1, P0 ;  /* 0x00000001ff037807 */ /* 0x004fc80000000000 */
[----:B------:R-:W-:-:S07]  /*1650*/  LOP3.LUT R10, R10, R3, RZ, 0x3c, !PT ;  /* 0x000000030a0a7212 */ /* 0x000fce00078e3cff */
.L_x_18:
[----:B------:R-:W-:Y:S01]  /*1660*/  UMOV UR4, 0x400 ;  /* 0x0000040000047882 */ /* 0x000fe20000000000 */
[----:B------:R-:W-:Y:S01]  /*1670*/  SHF.L.U32 R2, R15, 0x1f, RZ ;  /* 0x0000001f0f027819 */ /* 0x000fe200000006ff */
[----:B-1----:R-:W-:Y:S01]  /*1680*/  ULEA UR4, UR37, UR4, 0x18 ;  /* 0x0000000425047291 */ /* 0x002fe2000f8ec0ff */
[----:B------:R-:W-:Y:S01]  /*1690*/  R2UR UR34, R21 ;  /* 0x00000000152272ca */ /* 0x000fe200000e0000 */
[----:B------:R-:W-:Y:S01]  /*16a0*/  UISETP.GE.U32.AND UP0, UPT, UR13, 0x7f, UPT ;  /* 0x0000007f0d00788c */ /* 0x000fe2000bf06070 */
[----:B------:R-:W-:Y:S01]  /*16b0*/  R2UR UR18, R20 ;  /* 0x00000000141272ca */ /* 0x000fe200000e0000 */
[----:B------:R-:W-:Y:S01]  /*16c0*/  ULEA UR8, UR6, UR4, 0x3 ;  /* 0x0000000406087291 */ /* 0x000fe2000f8e18ff */
[----:B------:R-:W-:-:S08]  /*16d0*/  UMOV UR21, URZ ;  /* 0x000000ff00157c82 */ /* 0x000fd00008000000 */
[----:B------:R1:W2:Y:S01]  /*16e0*/  SYNCS.PHASECHK.TRANS64.TRYWAIT P0, [UR8+0x38], R2 ;  /* 0x00003802ff0075a7 */ /* 0x0002a20008001108 */
[----:B------:R-:W-:Y:S02]  /*16f0*/  USHF.L.U32 UR34, UR34, 0x7, URZ ;  /* 0x0000000722227899 */ /* 0x000fe400080006ff */
[----:B------:R-:W-:Y:S01]  /*1700*/  USHF.L.U32 UR18, UR18, 0x8, URZ ;  /* 0x0000000812127899 */ /* 0x000fe200080006ff */
[----:B------:R-:W-:Y:S11]  /*1710*/  BRA.U !UP0, `(.L_x_20) ;  /* 0x0000000108c07547 */ /* 0x000ff6000b800000 */
[----:B------:R-:W-:Y:S01]  /*1720*/  UIADD3 UR10, UPT, UPT, UR18, 0x80, URZ ;  /* 0x00000080120a7890 */ /* 0x000fe2000fffe0ff */
[----:B------:R-:W-:Y:S01]  /*1730*/  UMOV UR24, URZ ;  /* 0x000000ff00187c82 */ /* 0x000fe20008000000 */
[----:B------:R-:W-:-:S10]  /*1740*/  UMOV UR25, UR6 ;  /* 0x0000000600197c82 */ /* 0x000fd40008000000 */
.L_x_25:
[----:B-1----:R-:W-:Y:S01]  /*1750*/  ULEA UR33, UR25, UR4, 0x3 ;  /* 0x0000000419217291 */ /* 0x002fe2000f8e18ff */
[----:B--2---:R-:W-:Y:S01]  /*1760*/  @!P5 MOV R3, 0x6000 ;  /* 0x000060000003d802 */ /* 0x004fe20000000f00 */
[----:B--2---:R-:W-:Y:S10]  /*1770*/  @P0 BRA `(.L_x_21) ;  /* 0x00000000000c0947 */ /* 0x004ff40003800000 */
[----:B------:R-:W-:-:S04]  /*1780*/  SHF.L.U32 R5, R15, 0x1f, RZ ;  /* 0x0000001f0f057819 */ /* 0x000fc800000006ff */
[----:B------:R-:W2:Y:S02]  /*1790*/  SYNCS.PHASECHK.TRANS64.TRYWAIT P0, [UR33+0x38], R5 ;  /* 0x00003805ff0075a7 */ /* 0x000ea40008001121 */
[----:B--2---:R-:W-:Y:S05]  /*17a0*/  @!P0 BRA `(.L_x_22) ;  /* 0x0000009800948947 */ /* 0x004fea0003800000 */
.L_x_21:
[----:B------:R2:W-:Y:S01]  /*17b0*/  @!P5 SYNCS.ARRIVE.TRANS64 RZ, [UR33], R3 ;  /* 0x00000003ffffd9a7 */ /* 0x0005e20008000021 */
[----:B------:R-:W-:Y:S04]  /*17c0*/  BSSY.RECONVERGENT B0, `(.L_x_23) ;  /* 0x0000003000007945 */ /* 0x000fe80003800200 */
[----:B------:R-:W-:Y:S05]  /*17d0*/  @P4 BRA `(.L_x_24) ;  /* 0x0000000000044947 */ /* 0x000fea0003800000 */
[----:B------:R-:W-:Y:S05]  /*17e0*/  BPT.TRAP 0x1 ;  /* 0x000000040000795c */ /* 0x000fea0000300000 */
.L_x_24:
[----:B------:R-:W-:Y:S05]  /*17f0*/  BSYNC.RECONVERGENT B0 ;  /* 0x0000000000007941 */ /* 0x000fea0003800200 */
.L_x_23:
[----:B------:R-:W-:Y:S02]  /*1800*/  UIADD3 UR6, UPT, UPT, UR25, 0x1, URZ ;  /* 0x0000000119067890 */ /* 0x000fe4000fffe0ff */
[----:B------:R-:W-:Y:S02]  /*1810*/  ULEA UR32, UR25, UR4, 0xd ;  /* 0x0000000419207291 */ /* 0x000fe4000f8e68ff */
[----:B------:R-:W-:Y:S02]  /*1820*/  UISETP.NE.AND UP0, UPT, UR6, 0x7, UPT ;  /* 0x000000070600788c */ /* 0x000fe4000bf05270 */
[----:B------:R-:W-:Y:S02]  /*1830*/  UIADD3 UR30, UP1, UPT, UR22, 0x80, URZ ;  /* 0x00000080161e7890 */ /* 0x000fe4000ff3e0ff */
[----:B------:R-:W-:Y:S02]  /*1840*/  USEL UR9, URZ, 0x1, UP0 ;  /* 0x00000001ff097887 */ /* 0x000fe40008000000 */
[----:B------:R-:W-:-:S02]  /*1850*/  USEL UR6, UR6, URZ, UP0 ;  /* 0x000000ff06067287 */ /* 0x000fc40008000000 */
[----:B------:R-:W-:Y:S02]  /*1860*/  UIADD3 UR28, UP0, UPT, UR22, 0x180, URZ ;  /* 0x00000180161c7890 */ /* 0x000fe4000ff1e0ff */
[----:B------:R-:W-:Y:S01]  /*1870*/  ULEA UR8, UR6, UR4, 0x3 ;  /* 0x0000000406087291 */ /* 0x000fe2000f8e18ff */
[----:B------:R-:W-:Y:S01]  /*1880*/  LOP3.LUT R15, R15, UR9, RZ, 0x3c, !PT ;  /* 0x000000090f0f7c12 */ /* 0x000fe2000f8e3cff */
[----:B------:R-:W-:Y:S02]  /*1890*/  USHF.L.U32 UR35, UR24, 0x6, URZ ;  /* 0x0000000618237899 */ /* 0x000fe400080006ff */
[----:B------:R-:W-:Y:S01]  /*18a0*/  UIADD3.X UR31, UPT, UPT, URZ, UR23, URZ, UP1, !UPT ;  /* 0x00000017ff1f7290 */ /* 0x000fe20008ffe4ff */
[----:B-1----:R-:W-:Y:S01]  /*18b0*/  SHF.L.U32 R2, R15, 0x1f, RZ ;  /* 0x0000001f0f027819 */ /* 0x002fe200000006ff */
[----:B------:R-:W-:Y:S02]  /*18c0*/  UIADD3 UR32, UPT, UPT, UR32, 0xc400, URZ ;  /* 0x0000c40020207890 */ /* 0x000fe4000fffe0ff */
[----:B------:R-:W-:Y:S01]  /*18d0*/  UIADD3.X UR29, UPT, UPT, URZ, UR23, URZ, UP0, !UPT ;  /* 0x00000017ff1d7290 */ /* 0x000fe200087fe4ff */
[----:B------:R1:W1:Y:S01]  /*18e0*/  SYNCS.PHASECHK.TRANS64.TRYWAIT P0, [UR8+0x38], R2 ;  /* 0x00003802ff0075a7 */ /* 0x0002620008001108 */
[----:B------:R-:W-:Y:S01]  /*18f0*/  ULEA UR8, UR25, UR4, 0xe ;  /* 0x0000000419087291 */ /* 0x000fe2000f8e70ff */
[----:B------:R-:W-:Y:S01]  /*1900*/  UMOV UR26, 0x0 ;  /* 0x00000000001a7882 */ /* 0x000fe20000000000 */
[----:B------:R-:W-:-:S02]  /*1910*/  UMOV UR27, 0x10000000 ;  /* 0x10000000001b7882 */ /* 0x000fc40000000000 */
[----:B------:R-:W-:Y:S01]  /*1920*/  UIADD3 UR16, UPT, UPT, UR8, 0x1a400, URZ ;  /* 0x0001a40008107890 */ /* 0x000fe2000fffe0ff */
[----:B------:R1:W-:Y:S01]  /*1930*/  UTMALDG.3D [UR32], [UR30], desc[UR26] ;  /* 0x00001a201e0075b4 */ /* 0x0003e20008011000 */
[----:B------:R-:W-:Y:S01]  /*1940*/  UIADD3 UR8, UPT, UPT, UR8, 0x1c400, URZ ;  /* 0x0001c40008087890 */ /* 0x000fe2000fffe0ff */
[----:B------:R-:W-:Y:S01]  /*1950*/  UMOV UR17, UR33 ;  /* 0x0000002100117c82 */ /* 0x000fe20008000000 */
[----:B------:R-:W-:Y:S01]  /*1960*/  UMOV UR20, UR36 ;  /* 0x0000002400147c82 */ /* 0x000fe20008000000 */
[----:B------:R-:W-:Y:S01]  /*1970*/  UMOV UR19, UR35 ;  /* 0x0000002300137c82 */ /* 0x000fe20008000000 */
[----:B------:R-:W-:Y:S01]  /*1980*/  UMOV UR12, UR36 ;  /* 0x00000024000c7c82 */ /* 0x000fe20008000000 */
[----:B------:R-:W-:Y:S01]  /*1990*/  UMOV UR9, UR33 ;  /* 0x0000002100097c82 */ /* 0x000fe20008000000 */
[----:B------:R-:W-:Y:S01]  /*19a0*/  UMOV UR11, UR35 ;  /* 0x00000023000b7c82 */ /* 0x000fe20008000000 */
[----:B------:R1:W-:Y:S01]  /*19b0*/  UTMALDG.3D [UR16], [UR28], desc[UR26] ;  /* 0x00001a101c0075b4 */ /* 0x0003e20008011000 */
[----:B------:R-:W-:Y:S01]  /*19c0*/  UIADD3 UR24, UPT, UPT, UR24, 0x1, URZ ;  /* 0x0000000118187890 */ /* 0x000fe2000fffe0ff */
[----:B------:R-:W-:Y:S01]  /*19d0*/  UMOV UR21, UR5 ;  /* 0x0000000500157c82 */ /* 0x000fe20008000000 */
[----:B------:R-:W-:-:S02]  /*19e0*/  UMOV UR25, UR6 ;  /* 0x0000000600197c82 */ /* 0x000fc40008000000 */
[----:B------:R-:W-:Y:S01]  /*19f0*/  UISETP.NE.AND UP0, UPT, UR24, UR5, UPT ;  /* 0x000000051800728c */ /* 0x000fe2000bf05270 */
[----:B------:R1:W-:Y:S08]  /*1a00*/  UTMALDG.3D [UR8], [UR28], desc[UR26] ;  /* 0x00001a081c0075b4 */ /* 0x0003f00008011000 */
[----:B------:R-:W-:Y:S05]  /*1a10*/  BRA.U UP0, `(.L_x_25) ;  /* 0xfffffffd004c7547 */ /* 0x000fea000b83ffff */
.L_x_20:
[----:B-1----:R-:W-:Y:S01]  /*1a20*/  ULEA UR8, UR6, UR4, 0x3 ;  /* 0x0000000406087291 */ /* 0x002fe2000f8e18ff */
[----:B------:R-:W-:Y:S01]  /*1a30*/  SHF.L.U32 R2, R15, 0x1f, RZ ;  /* 0x0000001f0f027819 */ /* 0x000fe200000006ff */
[----:B------:R-:W-:Y:S01]  /*1a40*/  @!P1 SYNCS.ARRIVE.TRANS64.A1T0 RZ, [UR4+0xb8], RZ ;  /* 0x0000b8ffffff99a7 */ /* 0x000fe20008100004 */
[----:B------:R-:W-:-:S06]  /*1a50*/  UISETP.GT.AND UP0, UPT, UR15, UR14, UPT ;  /* 0x0000000e0f00728c */ /* 0x000fcc000bf04270 */
[----:B--2---:R1:W2:Y:S03]  /*1a60*/  SYNCS.PHASECHK.TRANS64.TRYWAIT P0, [UR8+0x38], R2 ;  /* 0x00003802ff0075a7 */ /* 0x0042a60008001108 */
[----:B------:R-:W-:Y:S05]  /*1a70*/  BRA.U !UP0, `(.L_x_26) ;  /* 0x0000000108c47547 */ /* 0x000fea000b800000 */
[----:B------:R-:W-:Y:S02]  /*1a80*/  UIADD3 UR29, UPT, UPT, UR7, UR21, URZ ;  /* 0x00000015071d7290 */ /* 0x000fe4000fffe0ff */
[----:B------:R-:W-:Y:S01]  /*1a90*/  UIADD3 UR10, UPT, UPT, UR18, 0x80, URZ ;  /* 0x00000080120a7890 */ /* 0x000fe2000fffe0ff */
[----:B------:R-:W-:-:S11]  /*1aa0*/  UMOV UR35, UR6 ;  /* 0x0000000600237c82 */ /* 0x000fd60008000000 */
.L_x_31:
[----:B-1----:R-:W-:Y:S01]  /*1ab0*/  ULEA UR25, UR35, UR4, 0x3 ;  /* 0x0000000423197291 */ /* 0x002fe2000f8e18ff */
[----:B--2---:R-:W-:Y:S01]  /*1ac0*/  @!P5 MOV R3, 0x6000 ;  /* 0x000060000003d802 */ /* 0x004fe20000000f00 */
[----:B--2---:R-:W-:Y:S10]  /*1ad0*/  @P0 BRA `(.L_x_27) ;  /* 0x00000000000c0947 */ /* 0x004ff40003800000 */
[----:B------:R-:W-:-:S04]  /*1ae0*/  SHF.L.U32 R5, R15, 0x1f, RZ ;  /* 0x0000001f0f057819 */ /* 0x000fc800000006ff */
[----:B------:R-:W2:Y:S02]  /*1af0*/  SYNCS.PHASECHK.TRANS64.TRYWAIT P0, [UR25+0x38], R5 ;  /* 0x00003805ff0075a7 */ /* 0x000ea40008001119 */
[----:B--2---:R-:W-:Y:S05]  /*1b00*/  @!P0 BRA `(.L_x_28) ;  /* 0x0000009400d48947 */ /* 0x004fea0003800000 */
.L_x_27:
[----:B------:R2:W-:Y:S01]  /*1b10*/  @!P5 SYNCS.ARRIVE.TRANS64 RZ, [UR25], R3 ;  /* 0x00000003ffffd9a7 */ /* 0x0005e20008000019 */
[----:B------:R-:W-:Y:S04]  /*1b20*/  BSSY.RECONVERGENT B0, `(.L_x_29) ;  /* 0x0000003000007945 */ /* 0x000fe80003800200 */
[----:B------:R-:W-:Y:S05]  /*1b30*/  @P4 BRA `(.L_x_30) ;  /* 0x0000000000044947 */ /* 0x000fea0003800000 */
[----:B------:R-:W-:Y:S05]  /*1b40*/  BPT.TRAP 0x1 ;  /* 0x000000040000795c */ /* 0x000fea0000300000 */
.L_x_30:
[----:B------:R-:W-:Y:S05]  /*1b50*/  BSYNC.RECONVERGENT B0 ;  /* 0x0000000000007941 */ /* 0x000fea0003800200 */
.L_x_29:
        /* <DEDUP_REMOVED lines=10> */
[----:B------:R-:W-:Y:S01]  /*1c00*/  UIADD3 UR24, UPT, UPT, UR24, 0xc400, URZ ;  /* 0x0000c40018187890 */ /* 0x000fe2000fffe0ff */
[----:B-1----:R-:W-:Y:S01]  /*1c10*/  SHF.L.U32 R2, R15, 0x1f, RZ ;  /* 0x0000001f0f027819 */ /* 0x002fe200000006ff */
[----:B------:R-:W-:Y:S02]  /*1c20*/  UIADD3.X UR39, UPT, UPT, URZ, UR23, URZ, UP1, !UPT ;  /* 0x00000017ff277290 */ /* 0x000fe40008ffe4ff */
[----:B------:R-:W-:Y:S01]  /*1c30*/  UIADD3.X UR33, UPT, UPT, URZ, UR23, URZ, UP0, !UPT ;  /* 0x00000017ff217290 */ /* 0x000fe200087fe4ff */
[----:B------:R1:W1:Y:S01]  /*1c40*/  SYNCS.PHASECHK.TRANS64.TRYWAIT P0, [UR8+0x38], R2 ;  /* 0x00003802ff0075a7 */ /* 0x0002620008001108 */
[----:B------:R-:W-:Y:S01]  /*1c50*/  ULEA UR8, UR35, UR4, 0xe ;  /* 0x0000000423087291 */ /* 0x000fe2000f8e70ff */
[----:B------:R-:W-:Y:S01]  /*1c60*/  UMOV UR30, 0x0 ;  /* 0x00000000001e7882 */ /* 0x000fe20000000000 */
[----:B------:R-:W-:-:S02]  /*1c70*/  UMOV UR31, 0x10000000 ;  /* 0x10000000001f7882 */ /* 0x000fc40000000000 */
[----:B------:R-:W-:Y:S02]  /*1c80*/  UIADD3 UR16, UPT, UPT, UR8, 0x1a400, URZ ;  /* 0x0001a40008107890 */ /* 0x000fe4000fffe0ff */
[----:B------:R-:W-:Y:S01]  /*1c90*/  UIADD3 UR8, UPT, UPT, UR8, 0x1c400, URZ ;  /* 0x0001c40008087890 */ /* 0x000fe2000fffe0ff */
[----:B------:R-:W-:Y:S01]  /*1ca0*/  UMOV UR26, UR34 ;  /* 0x00000022001a7c82 */ /* 0x000fe20008000000 */
[----:B------:R-:W-:Y:S01]  /*1cb0*/  UMOV UR28, UR36 ;  /* 0x00000024001c7c82 */ /* 0x000fe20008000000 */
[----:B------:R-:W-:Y:S01]  /*1cc0*/  UMOV UR17, UR25 ;  /* 0x0000001900117c82 */ /* 0x000fe20008000000 */
[----:B------:R-:W-:Y:S01]  /*1cd0*/  UMOV UR20, UR36 ;  /* 0x0000002400147c82 */ /* 0x000fe20008000000 */
[----:B------:R-:W-:Y:S01]  /*1ce0*/  UMOV UR19, UR27 ;  /* 0x0000001b00137c82 */ /* 0x000fe20008000000 */
[----:B------:R-:W-:Y:S01]  /*1cf0*/  UMOV UR12, UR36 ;  /* 0x00000024000c7c82 */ /* 0x000fe20008000000 */
[----:B------:R-:W-:Y:S01]  /*1d00*/  UMOV UR9, UR25 ;  /* 0x0000001900097c82 */ /* 0x000fe20008000000 */
[----:B------:R1:W-:Y:S01]  /*1d10*/  UTMALDG.3D [UR24], [UR38], desc[UR30] ;  /* 0x00001e18260075b4 */ /* 0x0003e20008011000 */
[----:B------:R-:W-:Y:S01]  /*1d20*/  UMOV UR11, UR27 ;  /* 0x0000001b000b7c82 */ /* 0x000fe20008000000 */
[----:B------:R-:W-:Y:S01]  /*1d30*/  UIADD3 UR21, UPT, UPT, UR21, 0x1, URZ ;  /* 0x0000000115157890 */ /* 0x000fe2000fffe0ff */
[----:B------:R-:W-:-:S03]  /*1d40*/  UMOV UR35, UR6 ;  /* 0x0000000600237c82 */ /* 0x000fc60008000000 */
[----:B------:R-:W-:Y:S01]  /*1d50*/  UISETP.NE.AND UP0, UPT, UR21, UR29, UPT ;  /* 0x0000001d1500728c */ /* 0x000fe2000bf05270 */
[----:B------:R1:W-:Y:S01]  /*1d60*/  UTMALDG.3D [UR16], [UR32], desc[UR30] ;  /* 0x00001e10200075b4 */ /* 0x0003e20008011000 */
[----:B------:R1:W-:Y:S07]  /*1d70*/  UTMALDG.3D [UR8], [UR32], desc[UR30] ;  /* 0x00001e08200075b4 */ /* 0x0003ee0008011000 */
[----:B------:R-:W-:Y:S05]  /*1d80*/  BRA.U UP0, `(.L_x_31) ;  /* 0xfffffffd00487547 */ /* 0x000fea000b83ffff */
.L_x_26:
[C---:B-1----:R-:W-:Y:S01]  /*1d90*/  LEA R2, R14.reuse, UR4, 0x3 ;  /* 0x000000040e027c11 */ /* 0x042fe2000f8e18ff */
[----:B------:R-:W-:Y:S01]  /*1da0*/  NOP ;  /* 0x0000000000007918 */ /* 0x000fe20000000000 */
[----:B--2---:R-:W-:Y:S02]  /*1db0*/  SHF.L.U32 R3, R13, 0x1f, RZ ;  /* 0x0000001f0d037819 */ /* 0x004fe400000006ff */
[----:B------:R-:W-:Y:S02]  /*1dc0*/  LEA R4, R14, UR4, 0x4 ;  /* 0x000000040e047c11 */ /* 0x000fe4000f8e20ff */
[----:B------:R-:W1:Y:S02]  /*1dd0*/  SYNCS.PHASECHK.TRANS64.TRYWAIT P0, [R2+URZ+0xc0], R3 ;  /* 0x0000c003020075a7 */ /* 0x000e6400080011ff */
[----:B-1----:R-:W-:Y:S05]  /*1de0*/  @!P0 BRA `(.L_x_32) ;  /* 0x0000009400348947 */ /* 0x002fea0003800000 */
.L_x_132:
[----:B------:R-:W2:Y:S01]  /*1df0*/  LDS.128 R4, [R4+0x130] ;  /* 0x0001300004047984 */ /* 0x000ea20000000c00 */
[----:B---3--:R-:W-:Y:S01]  /*1e00*/  ISETP.GE.AND P0, PT, R72, 0x1, PT ;  /* 0x000000014800780c */ /* 0x008fe20003f06270 */
[----:B-1----:R-:W-:Y:S01]  /*1e10*/  VIADD R2, R2, 0xd0 ;  /* 0x000000d002027836 */ /* 0x002fe20000000000 */
[----:B------:R-:W-:Y:S01]  /*1e20*/  @!PT LDS RZ, [RZ] ;  /* 0x00000000fffff984 */ /* 0x000fe20000000800 */
[----:B------:R-:W-:Y:S01]  /*1e30*/  @!PT LDS RZ, [RZ] ;  /* 0x00000000fffff984 */ /* 0x000fe20000000800 */
[----:B------:R-:W-:Y:S01]  /*1e40*/  @!PT LDS RZ, [RZ] ;  /* 0x00000000fffff984 */ /* 0x000fe20000000800 */
[----:B------:R-:W-:Y:S01]  /*1e50*/  @!PT LDS RZ, [RZ] ;  /* 0x00000000fffff984 */ /* 0x000fe20000000800 */
[----:B------:R1:W-:Y:S06]  /*1e60*/  MEMBAR.ALL.CTA ;  /* 0x0000000000007992 */ /* 0x0003ec0000008000 */
[----:B-1----:R-:W1:Y:S01]  /*1e70*/  FENCE.VIEW.ASYNC.S ;  /* 0x00000000000073c6 */ /* 0x002e620000000000 */
[----:B------:R-:W-:-:S04]  /*1e80*/  PRMT R2, RZ, 0x654, R2 ;  /* 0x00000654ff027816 */ /* 0x000fc80000000002 */
[----:B-1----:R1:W-:Y:S01]  /*1e90*/  SYNCS.ARRIVE.TRANS64.RED.A1T0 RZ, [R2+URZ], RZ ;  /* 0x000000ff02ff79a7 */ /* 0x0023e200081004ff */
[----:B--2---:R-:W-:-:S13]  /*1ea0*/  LOP3.LUT P2, RZ, R6, 0x1, RZ, 0xc0, !PT ;  /* 0x0000000106ff7812 */ /* 0x004fda000784c0ff */
[----:B------:R-:W-:Y:S01]  /*1eb0*/  @P2 SHF.R.U32.HI R3, RZ, 0x10, R5 ;  /* 0x00000010ff032819 */ /* 0x000fe20000011605 */
[----:B------:R-:W-:Y:S01]  /*1ec0*/  VOTEU.ANY UP0, P2 ;  /* 0x0000000000ff7886 */ /* 0x000fe20001000100 */
[----:B------:R-:W-:Y:S02]  /*1ed0*/  @P2 MOV R11, R4 ;  /* 0x00000004000b2202 */ /* 0x000fe40000000f00 */
[----:B------:R-:W-:Y:S02]  /*1ee0*/  @P2 R2UR.BROADCAST UR8, R3 ;  /* 0x00000000030822ca */ /* 0x000fe400008e0000 */
[----:B------:R-:W-:-:S11]  /*1ef0*/  @P2 LOP3.LUT R8, R5, 0xffff, RZ, 0xc0, !PT ;  /* 0x0000ffff05082812 */ /* 0x000fd600078ec0ff */
[----:B------:R-:W-:Y:S01]  /*1f00*/  @UP0 UMOV UR36, UR8 ;  /* 0x0000000800240c82 */ /* 0x000fe20008000000 */
[----:B-1----:R-:W-:Y:S05]  /*1f10*/  @!P0 BRA `(.L_x_33) ;  /* 0x0000000000b88947 */ /* 0x002fea0003800000 */
[----:B------:R-:W4:Y:S01]  /*1f20*/  LDC.64 R4, c[0x0][0xb18] ;  /* 0x0002c600ff047b82 */ /* 0x000f220000000a00 */
[----:B------:R-:W-:-:S07]  /*1f30*/  ISETP.NE.AND P3, PT, R72, 0x1, PT ;  /* 0x000000014800780c */ /* 0x000fce0003f65270 */
[----:B------:R-:W1:Y:S08]  /*1f40*/  LDC.64 R6, c[0x0][0xb10] ;  /* 0x0002c400ff067b82 */ /* 0x000e700000000a00 */
[----:B------:R-:W2:Y:S08]  /*1f50*/  LDC R16, c[0x0][0xb20] ;  /* 0x0002c800ff107b82 */ /* 0x000eb00000000800 */
[----:B------:R-:W3:Y:S01]  /*1f60*/  LDC R18, c[0x0][0xb0c] ;  /* 0x0002c300ff127b82 */ /* 0x000ee20000000800 */
[----:B----4-:R-:W-:Y:S01]  /*1f70*/  IMAD.HI.U32 R17, R0, R5, RZ ;  /* 0x0000000500117227 */ /* 0x010fe200078e00ff */
[----:B------:R-:W-:-:S03]  /*1f80*/  ISETP.NE.AND P0, PT, R4, 0x1, PT ;  /* 0x000000010400780c */ /* 0x000fc60003f05270 */
[----:B------:R-:W-:-:S03]  /*1f90*/  IMAD.HI.U32 R5, R8, R5, RZ ;  /* 0x0000000508057227 */ /* 0x000fc600078e00ff */
[----:B------:R-:W4:Y:S01]  /*1fa0*/  LDC.64 R2, c[0x0][0xb28] ;  /* 0x0002ca00ff027b82 */ /* 0x000f220000000a00 */
[----:B-1----:R-:W-:-:S04]  /*1fb0*/  IMAD.HI.U32 R20, R9, R6, RZ ;  /* 0x0000000609147227 */ /* 0x002fc800078e00ff */
[----:B------:R-:W-:Y:S01]  /*1fc0*/  IMAD.HI.U32 R22, R11, R6, RZ ;  /* 0x000000060b167227 */ /* 0x000fe200078e00ff */
[----:B------:R-:W-:Y:S02]  /*1fd0*/  SHF.R.U32.HI R20, RZ, R7, R20 ;  /* 0x00000007ff147219 */ /* 0x000fe40000011614 */
[-C--:B--2---:R-:W-:Y:S02]  /*1fe0*/  SHF.R.U32.HI R17, RZ, R16.reuse, R17 ;  /* 0x00000010ff117219 */ /* 0x084fe40000011611 */
[----:B------:R-:W-:Y:S02]  /*1ff0*/  SHF.R.U32.HI R5, RZ, R16, R5 ;  /* 0x00000010ff057219 */ /* 0x000fe40000011605 */
[----:B------:R-:W-:Y:S02]  /*2000*/  SEL R17, R0, R17, !P0 ;  /* 0x0000001100117207 */ /* 0x000fe40004000000 */
[----:B------:R-:W-:Y:S02]  /*2010*/  SHF.R.U32.HI R22, RZ, R7, R22 ;  /* 0x00000007ff167219 */ /* 0x000fe40000011616 */
[----:B---3--:R-:W-:-:S02]  /*2020*/  ISETP.NE.AND P1, PT, R18, 0x1, PT ;  /* 0x000000011200780c */ /* 0x008fc40003f25270 */
[----:B------:R-:W-:Y:S02]  /*2030*/  SEL R5, R8, R5, !P0 ;  /* 0x0000000508057207 */ /* 0x000fe40004000000 */
[----:B------:R-:W-:Y:S02]  /*2040*/  SEL R19, R9, R20, !P1 ;  /* 0x0000001409137207 */ /* 0x000fe40004800000 */
[----:B------:R-:W-:Y:S01]  /*2050*/  SEL R7, R11, R22, !P1 ;  /* 0x000000160b077207 */ /* 0x000fe20004800000 */
[----:B----4-:R-:W-:-:S04]  /*2060*/  IMAD.HI.U32 R20, R17, R2, RZ ;  /* 0x0000000211147227 */ /* 0x010fc800078e00ff */
[----:B------:R-:W-:Y:S01]  /*2070*/  IMAD.HI.U32 R6, R19, R2, RZ ;  /* 0x0000000213067227 */ /* 0x000fe200078e00ff */
[----:B------:R-:W-:-:S04]  /*2080*/  @P3 SHF.R.U32.HI R17, RZ, R3, R20 ;  /* 0x00000003ff113219 */ /* 0x000fc80000011614 */
[----:B------:R-:W-:Y:S01]  /*2090*/  @P3 SHF.R.U32.HI R19, RZ, R3, R6 ;  /* 0x00000003ff133219 */ /* 0x000fe20000011606 */
[----:B------:R-:W-:-:S04]  /*20a0*/  IMAD R17, R72, R17, RZ ;  /* 0x0000001148117224 */ /* 0x000fc800078e02ff */
[----:B------:R-:W-:Y:S01]  /*20b0*/  IMAD R6, R72, R19, RZ ;  /* 0x0000001348067224 */ /* 0x000fe200078e02ff */
[C---:B------:R-:W-:Y:S02]  /*20c0*/  ISETP.GE.AND P0, PT, R5.reuse, R17, PT ;  /* 0x000000110500720c */ /* 0x040fe40003f06270 */
[----:B------:R-:W-:Y:S02]  /*20d0*/  IADD3 R17, PT, PT, -R5, RZ, RZ ;  /* 0x000000ff05117210 */ /* 0x000fe40007ffe1ff */
[----:B------:R-:W-:Y:S01]  /*20e0*/  ISETP.GE.OR P0, PT, R7, R6, P0 ;  /* 0x000000060700720c */ /* 0x000fe20000706670 */
[----:B------:R-:W-:-:S04]  /*20f0*/  IMAD.HI.U32 R6, R5, R2, RZ ;  /* 0x0000000205067227 */ /* 0x000fc800078e00ff */
[----:B------:R-:W-:Y:S01]  /*2100*/  IMAD R8, R4, R17, R8 ;  /* 0x0000001104087224 */ /* 0x000fe200078e0208 */
[----:B------:R-:W-:-:S04]  /*2110*/  SHF.R.U32.HI R6, RZ, R3, R6 ;  /* 0x00000003ff067219 */ /* 0x000fc80000011606 */
[----:B------:R-:W-:-:S03]  /*2120*/  SEL R6, R5, R6, !P3 ;  /* 0x0000000605067207 */ /* 0x000fc60005800000 */
[----:B------:R-:W-:-:S04]  /*2130*/  @!P0 IMAD.HI.U32 R16, R7, R2, RZ ;  /* 0x0000000207108227 */ /* 0x000fc800078e00ff */
[----:B------:R-:W-:Y:S01]  /*2140*/  IMAD.MOV R2, RZ, RZ, -R6 ;  /* 0x000000ffff027224 */ /* 0x000fe200078e0a06 */
[----:B------:R-:W-:-:S03]  /*2150*/  @!P0 SHF.R.U32.HI R16, RZ, R3, R16 ;  /* 0x00000003ff108219 */ /* 0x000fc60000011610 */
[----:B------:R-:W-:Y:S01]  /*2160*/  IMAD R2, R72, R2, R5 ;  /* 0x0000000248027224 */ /* 0x000fe200078e0205 */
        /* <DEDUP_REMOVED lines=9> */
.L_x_33:
[----:B------:R-:W1:Y:S02]  /*2200*/  LDCU UR8, c[0x0][0xb30] ;  /* 0x00016600ff0877ac */ /* 0x000e640008000800 */
[----:B-1----:R-:W-:-:S09]  /*2210*/  UISETP.NE.AND UP0, UPT, UR8, 0x1, UPT ;  /* 0x000000010800788c */ /* 0x002fd2000bf05270 */
[----:B------:R-:W-:Y:S05]  /*2220*/  BRA.U UP0, `(.L_x_34) ;  /* 0x0000000100407547 */ /* 0x000fea000b800000 */
[----:B------:R-:W1:Y:S08]  /*2230*/  LDC.64 R4, c[0x0][0xb10] ;  /* 0x0002c400ff047b82 */ /* 0x000e700000000a00 */
[----:B------:R-:W2:Y:S08]  /*2240*/  LDC.64 R2, c[0x0][0xb18] ;  /* 0x0002c600ff027b82 */ /* 0x000eb00000000a00 */
[----:B------:R-:W3:Y:S08]  /*2250*/  LDC R6, c[0x0][0xb20] ;  /* 0x0002c800ff067b82 */ /* 0x000ef00000000800 */
[----:B------:R-:W4:Y:S01]  /*2260*/  LDC R16, c[0x0][0xb0c] ;  /* 0x0002c300ff107b82 */ /* 0x000f220000000800 */
[----:B-1----:R-:W-:-:S05]  /*2270*/  IMAD.HI.U32 R4, R11, R4, RZ ;  /* 0x000000040b047227 */ /* 0x002fca00078e00ff */
[----:B------:R-:W-:Y:S01]  /*2280*/  SHF.R.U32.HI R4, RZ, R5, R4 ;  /* 0x00000005ff047219 */ /* 0x000fe20000011604 */
[----:B--2---:R-:W-:Y:S01]  /*2290*/  IMAD.HI.U32 R3, R8, R3, RZ ;  /* 0x0000000308037227 */ /* 0x004fe200078e00ff */
[----:B------:R-:W-:-:S04]  /*22a0*/  ISETP.NE.AND P0, PT, R2, 0x1, PT ;  /* 0x000000010200780c */ /* 0x000fc80003f05270 */
[----:B---3--:R-:W-:-:S04]  /*22b0*/  SHF.R.U32.HI R3, RZ, R6, R3 ;  /* 0x00000006ff037219 */ /* 0x008fc80000011603 */
[----:B------:R-:W-:Y:S02]  /*22c0*/  SEL R3, R8, R3, !P0 ;  /* 0x0000000308037207 */ /* 0x000fe40004000000 */
[----:B----4-:R-:W-:-:S04]  /*22d0*/  ISETP.NE.AND P1, PT, R16, 0x1, PT ;  /* 0x000000011000780c */ /* 0x010fc80003f25270 */
[----:B------:R-:W-:-:S05]  /*22e0*/  SEL R4, R11, R4, !P1 ;  /* 0x000000040b047207 */ /* 0x000fca0004800000 */
[----:B------:R-:W-:Y:S02]  /*22f0*/  IMAD.IADD R5, R3, 0x1, -R4 ;  /* 0x0000000103057824 */ /* 0x000fe400078e0a04 */
[----:B------:R-:W-:Y:S02]  /*2300*/  IMAD.IADD R3, R4, 0x1, -R3 ;  /* 0x0000000104037824 */ /* 0x000fe400078e0a03 */
[----:B------:R-:W-:Y:S02]  /*2310*/  IMAD R11, R5, R16, R11 ;  /* 0x00000010050b7224 */ /* 0x000fe400078e020b */
[----:B------:R-:W-:-:S07]  /*2320*/  IMAD R8, R3, R2, R8 ;  /* 0x0000000203087224 */ /* 0x000fce00078e0208 */
.L_x_34:
[----:B------:R-:W-:Y:S01]  /*2330*/  VIADD R14, R14, 0x1 ;  /* 0x000000010e0e7836 */ /* 0x000fe20000000000 */
[----:B------:R-:W-:Y:S01]  /*2340*/  PLOP3.LUT P1, PT, PT, PT, PT, 0x80, 0x8 ;  /* 0x000000000008781c */ /* 0x000fe20003f2f070 */
[----:B------:R-:W-:Y:S02]  /*2350*/  IMAD.IADD R21, R11, 0x1, R170 ;  /* 0x000000010b157824 */ /* 0x000fe400078e02aa */
[----:B------:R-:W-:Y:S01]  /*2360*/  IMAD.IADD R20, R8, 0x1, R147 ;  /* 0x0000000108147824 */ /* 0x000fe200078e0293 */
[----:B------:R-:W-:-:S04]  /*2370*/  ISETP.NE.AND P0, PT, R14, 0x2, PT ;  /* 0x000000020e00780c */ /* 0x000fc80003f05270 */
[----:B------:R-:W-:Y:S02]  /*2380*/  SEL R2, RZ, 0x1, P0 ;  /* 0x00000001ff027807 */ /* 0x000fe40000000000 */
[----:B------:R-:W-:Y:S02]  /*2390*/  SEL R14, R14, RZ, P0 ;  /* 0x000000ff0e0e7207 */ /* 0x000fe40000000000 */
[----:B------:R-:W-:Y:S01]  /*23a0*/  LOP3.LUT R13, R13, R2, RZ, 0x3c, !PT ;  /* 0x000000020d0d7212 */ /* 0x000fe200078e3cff */
[----:B------:R-:W-:Y:S06]  /*23b0*/  @P2 BRA `(.L_x_35) ;  /* 0xfffffff000682947 */ /* 0x000fec000383ffff */
[----:B------:R-:W-:Y:S01]  /*23c0*/  UIADD3 UR4, UPT, UPT, UR4, 0x38, URZ ;  /* 0x0000003804047890 */ /* 0x000fe2000fffe0ff */
[----:B------:R-:W-:-:S03]  /*23d0*/  SHF.L.U32 R3, R15, 0x1f, RZ ;  /* 0x0000001f0f037819 */ /* 0x000fc600000006ff */
[----:B------:R-:W-:-:S09]  /*23e0*/  ULEA UR5, UR6, UR4, 0x3 ;  /* 0x0000000406057291 */ /* 0x000fd2000f8e18ff */
[----:B------:R-:W1:Y:S02]  /*23f0*/  SYNCS.PHASECHK.TRANS64.TRYWAIT P0, [UR5], R3 ;  /* 0x00000003ff0075a7 */ /* 0x000e640008001105 */
[----:B-1----:R-:W-:Y:S05]  /*2400*/  @!P0 BRA `(.L_x_36) ;  /* 0x0000008c00c08947 */ /* 0x002fea0003800000 */
.L_x_134:
[----:B------:R-:W-:-:S04]  /*2410*/  UIADD3 UR6, UPT, UPT, UR6, 0x1, URZ ;  /* 0x0000000106067890 */ /* 0x000fc8000fffe0ff */
[----:B------:R-:W-:-:S04]  /*2420*/  UISETP.NE.AND UP0, UPT, UR6, 0x7, UPT ;  /* 0x000000070600788c */ /* 0x000fc8000bf05270 */
[----:B------:R-:W-:Y:S02]  /*2430*/  USEL UR7, URZ, 0x1, UP0 ;  /* 0x00000001ff077887 */ /* 0x000fe40008000000 */
[----:B------:R-:W-:-:S04]  /*2440*/  USEL UR6, UR6, URZ, UP0 ;  /* 0x000000ff06067287 */ /* 0x000fc80008000000 */
[----:B------:R-:W-:Y:S01]  /*2450*/  ULEA UR5, UR6, UR4, 0x3 ;  /* 0x0000000406057291 */ /* 0x000fe2000f8e18ff */
[----:B------:R-:W-:-:S04]  /*2460*/  LOP3.LUT R2, R15, UR7, RZ, 0x3c, !PT ;  /* 0x000000070f027c12 */ /* 0x000fc8000f8e3cff */
[----:B-1----:R-:W-:-:S04]  /*2470*/  SHF.L.U32 R3, R2, 0x1f, RZ ;  /* 0x0000001f02037819 */ /* 0x002fc800000006ff */
[----:B------:R-:W1:Y:S02]  /*2480*/  SYNCS.PHASECHK.TRANS64.TRYWAIT P0, [UR5], R3 ;  /* 0x00000003ff0075a7 */ /* 0x000e640008001105 */
[----:B-1----:R-:W-:Y:S05]  /*2490*/  @!P0 BRA `(.L_x_37) ;  /* 0x0000008c00b48947 */ /* 0x002fea0003800000 */
.L_x_136:
        /* <DEDUP_REMOVED lines=9> */
.L_x_138:
        /* <DEDUP_REMOVED lines=9> */
.L_x_140:
        /* <DEDUP_REMOVED lines=9> */
.L_x_142:
        /* <DEDUP_REMOVED lines=9> */
.L_x_144:
[----:B------:R-:W-:-:S04]  /*26e0*/  UIADD3 UR6, UPT, UPT, UR6, 0x1, URZ ;  /* 0x0000000106067890 */ /* 0x000fc8000fffe0ff */
[----:B------:R-:W-:-:S04]  /*26f0*/  UISETP.NE.AND UP0, UPT, UR6, 0x7, UPT ;  /* 0x000000070600788c */ /* 0x000fc8000bf05270 */
[----:B------:R-:W-:Y:S02]  /*2700*/  USEL UR5, URZ, 0x1, UP0 ;  /* 0x00000001ff057887 */ /* 0x000fe40008000000 */
[----:B------:R-:W-:-:S04]  /*2710*/  USEL UR6, UR6, URZ, UP0 ;  /* 0x000000ff06067287 */ /* 0x000fc80008000000 */
[----:B------:R-:W-:Y:S01]  /*2720*/  ULEA UR6, UR6, UR4, 0x3 ;  /* 0x0000000406067291 */ /* 0x000fe2000f8e18ff */
[----:B-1----:R-:W-:-:S04]  /*2730*/  LOP3.LUT R3, R2, UR5, RZ, 0x3c, !PT ;  /* 0x0000000502037c12 */ /* 0x002fc8000f8e3cff */
[----:B------:R-:W-:Y:S01]  /*2740*/  SHF.L.U32 R3, R3, 0x1f, RZ ;  /* 0x0000001f03037819 */ /* 0x000fe200000006ff */
[----:B----4-:R-:W-:-:S07]  /*2750*/  IMAD.U32 R0, RZ, RZ, UR6 ;  /* 0x00000006ff007e24 */ /* 0x010fce000f8e00ff */
.L_x_42:
[----:B-1----:R1:W2:Y:S02]  /*2760*/  SYNCS.PHASECHK.TRANS64.TRYWAIT P0, [R0+URZ], R3 ;  /* 0x00000003000075a7 */ /* 0x0022a400080011ff */
[----:B--2---:R-:W-:Y:S05]  /*2770*/  @!P0 NANOSLEEP.SYNCS 0x989680 ;  /* 0x009896800000895d */ /* 0x004fea0003900000 */
[----:B------:R-:W2:Y:S02]  /*2780*/  @!P0 SYNCS.PHASECHK.TRANS64 P0, [R0+URZ], R3 ;  /* 0x00000003000085a7 */ /* 0x000ea400080010ff */
[----:B--2---:R-:W-:Y:S05]  /*2790*/  @P0 EXIT ;  /* 0x000000000000094d */ /* 0x004fea0003800000 */
[----:B------:R-:W-:Y:S05]  /*27a0*/  BRA `(.L_x_42) ;  /* 0xfffffffc00ec7947 */ /* 0x000fea000383ffff */
.L_x_17:
[----:B------:R-:W-:-:S04]  /*27b0*/  UISETP.NE.AND UP1, UPT, UR37, URZ, UPT ;  /* 0x000000ff2500728c */ /* 0x000fc8000bf25270 */
[----:B------:R-:W-:-:S09]  /*27c0*/  UISETP.NE.OR UP1, UPT, UR8, 0x1, UP1 ;  /* 0x000000010800788c */ /* 0x000fd20008f25670 */
[----:B------:R-:W-:Y:S05]  /*27d0*/  BRA.U UP1, `(.L_x_43) ;  /* 0x0000000501487547 */ /* 0x000fea000b800000 */
[----:B------:R-:W-:Y:S01]  /*27e0*/  ISETP.NE.AND P2, PT, R2, RZ, PT ;  /* 0x000000ff0200720c */ /* 0x000fe20003f45270 */
[----:B------:R-:W-:Y:S01]  /*27f0*/  IMAD.MOV.U32 R12, RZ, RZ, 0x1 ;  /* 0x00000001ff0c7424 */ /* 0x000fe200078e00ff */
[----:B------:R-:W-:Y:S02]  /*2800*/  CS2R R10, SRZ ;  /* 0x00000000000a7805 */ /* 0x000fe4000001ff00 */
[----:B------:R-:W-:Y:S01]  /*2810*/  CS2R R8, SRZ ;  /* 0x0000000000087805 */ /* 0x000fe2000001ff00 */
[----:B------:R-:W-:Y:S01]  /*2820*/  UMOV UR4, 0x400 ;  /* 0x0000040000047882 */ /* 0x000fe20000000000 */
[----:B------:R-:W-:Y:S01]  /*2830*/  UMOV UR6, URZ ;  /* 0x000000ff00067c82 */ /* 0x000fe20008000000 */
[----:B------:R-:W-:-:S12]  /*2840*/  ULEA UR37, UR37, UR4, 0x18 ;  /* 0x0000000425257291 */ /* 0x000fd8000f8ec0ff */
.L_x_47:
[----:B------:R-:W-:Y:S02]  /*2850*/  LEA R0, R8, UR37, 0x3 ;  /* 0x0000002508007c11 */ /* 0x000fe4000f8e18ff */
[----:B------:R-:W-:-:S03]  /*2860*/  SHF.L.U32 R5, R9, 0x1f, RZ ;  /* 0x0000001f09057819 */ /* 0x000fc600000006ff */
[----:B------:R-:W-:Y:S01]  /*2870*/  VIADD R4, R0, 0x110 ;  /* 0x0000011000047836 */ /* 0x000fe20000000000 */
[----:B------:R-:W1:Y:S02]  /*2880*/  SYNCS.PHASECHK.TRANS64.TRYWAIT P0, [R0+URZ+0x100], R5 ;  /* 0x00010005000075a7 */ /* 0x000e6400080011ff */
[----:B-1----:R-:W-:Y:S05]  /*2890*/  @!P0 BRA `(.L_x_44) ;  /* 0x0000008c002c8947 */ /* 0x002fea0003800000 */
.L_x_145:
[----:B------:R-:W-:Y:S01]  /*28a0*/  ULEA UR5, UR6, UR37, 0x3 ;  /* 0x0000002506057291 */ /* 0x000fe2000f8e18ff */
[----:B------:R-:W-:Y:S02]  /*28b0*/  PRMT R4, RZ, 0x654, R4 ;  /* 0x00000654ff047816 */ /* 0x000fe40000000004 */
[----:B-1----:R-:W-:Y:S01]  /*28c0*/  SHF.L.U32 R5, R12, 0x1f, RZ ;  /* 0x0000001f0c057819 */ /* 0x002fe200000006ff */
[----:B------:R-:W-:Y:S01]  /*28d0*/  UIADD3 UR4, UPT, UPT, UR5, 0xc0, URZ ;  /* 0x000000c005047890 */ /* 0x000fe2000fffe0ff */
[----:B------:R1:W-:Y:S05]  /*28e0*/  SYNCS.ARRIVE.TRANS64.RED.A1T0 RZ, [R4+URZ], RZ ;  /* 0x000000ff04ff79a7 */ /* 0x0003ea00081004ff */
[----:B------:R-:W-:Y:S01]  /*28f0*/  IMAD.U32 R7, RZ, RZ, UR4 ;  /* 0x00000004ff077e24 */ /* 0x000fe2000f8e00ff */
[----:B------:R-:W2:Y:S04]  /*2900*/  SYNCS.PHASECHK.TRANS64.TRYWAIT P0, [UR5+0xd0], R5 ;  /* 0x0000d005ff0075a7 */ /* 0x000ea80008001105 */
[----:B------:R-:W-:Y:S01]  /*2910*/  PRMT R6, R2, 0x654, R7 ;  /* 0x0000065402067816 */ /* 0x000fe20000000007 */
[----:B-1----:R-:W-:Y:S01]  /*2920*/  @!P2 IMAD.MOV.U32 R4, RZ, RZ, 0x10 ;  /* 0x00000010ff04a424 */ /* 0x002fe200078e00ff */
[----:B--2---:R-:W-:Y:S06]  /*2930*/  @!P0 BRA `(.L_x_45) ;  /* 0x0000008c00188947 */ /* 0x004fec0003800000 */
.L_x_147:
[----:B------:R-:W-:Y:S01]  /*2940*/  ULEA UR4, UR6, UR37, 0x4 ;  /* 0x0000002506047291 */ /* 0x000fe2000f8e20ff */
[----:B------:R-:W-:Y:S01]  /*2950*/  SEL R3, R6, R3, !P2 ;  /* 0x0000000306037207 */ /* 0x000fe20005000000 */
[----:B------:R-:W-:Y:S01]  /*2960*/  UIADD3 UR5, UPT, UPT, UR5, 0xc0, URZ ;  /* 0x000000c005057890 */ /* 0x000fe2000fffe0ff */
[----:B-1----:R-:W-:Y:S01]  /*2970*/  LEA R0, R11, UR37, 0x3 ;  /* 0x000000250b007c11 */ /* 0x002fe2000f8e18ff */
[----:B------:R-:W-:Y:S01]  /*2980*/  UIADD3 UR4, UPT, UPT, UR4, 0x130, URZ ;  /* 0x0000013004047890 */ /* 0x000fe2000fffe0ff */
[----:B------:R-:W-:Y:S01]  /*2990*/  SHF.L.U32 R5, R10, 0x1f, RZ ;  /* 0x0000001f0a057819 */ /* 0x000fe200000006ff */
[----:B------:R1:W-:Y:S01]  /*29a0*/  @!P2 SYNCS.ARRIVE.TRANS64.RED RZ, [R3+URZ], R4 ;  /* 0x0000000403ffa9a7 */ /* 0x0003e200080004ff */
[----:B------:R-:W-:Y:S01]  /*29b0*/  UIADD3 UR6, UPT, UPT, UR6, 0x1, URZ ;  /* 0x0000000106067890 */ /* 0x000fe2000fffe0ff */
[----:B------:R-:W-:-:S03]  /*29c0*/  VIADD R8, R8, 0x1 ;  /* 0x0000000108087836 */ /* 0x000fc60000000000 */
[----:B------:R-:W-:Y:S02]  /*29d0*/  UISETP.NE.AND UP0, UPT, UR6, 0x2, UPT ;  /* 0x000000020600788c */ /* 0x000fe4000bf05270 */
[----:B------:R-:W-:Y:S06]  /*29e0*/  UGETNEXTWORKID.BROADCAST [UR4], [UR5] ;  /* 0x00000000040073ca */ /* 0x000fec0008000100 */
[----:B------:R-:W-:Y:S01]  /*29f0*/  USEL UR4, URZ, 0x1, UP0 ;  /* 0x00000001ff047887 */ /* 0x000fe20008000000 */
[----:B------:R-:W-:Y:S01]  /*2a00*/  ISETP.NE.AND P0, PT, R8, 0x2, PT ;  /* 0x000000020800780c */ /* 0x000fe20003f05270 */
[----:B------:R-:W-:Y:S01]  /*2a10*/  USEL UR6, UR6, URZ, UP0 ;  /* 0x000000ff06067287 */ /* 0x000fe20008000000 */
[----:B------:R-:W2:Y:S03]  /*2a20*/  SYNCS.PHASECHK.TRANS64.TRYWAIT P1, [R0+URZ+0xc0], R5 ;  /* 0x0000c005000075a7 */ /* 0x000ea600080211ff */
[----:B------:R-:W-:Y:S01]  /*2a30*/  LOP3.LUT R12, R12, UR4, RZ, 0x3c, !PT ;  /* 0x000000040c0c7c12 */ /* 0x000fe2000f8e3cff */
[----:B-12---:R-:W-:Y:S07]  /*2a40*/  @!P1 BRA `(.L_x_46) ;  /* 0x0000008800ec9947 */ /* 0x006fee0003800000 */
.L_x_148:
[C---:B------:R-:W-:Y:S01]  /*2a50*/  LEA R4, R11.reuse, UR37, 0x4 ;  /* 0x000000250b047c11 */ /* 0x040fe2000f8e20ff */
[----:B-1----:R-:W-:Y:S01]  /*2a60*/  VIADD R0, R0, 0xd0 ;  /* 0x000000d000007836 */ /* 0x002fe20000000000 */
[----:B------:R-:W-:Y:S01]  /*2a70*/  SEL R8, R8, RZ, P0 ;  /* 0x000000ff08087207 */ /* 0x000fe20000000000 */
[----:B------:R-:W-:-:S03]  /*2a80*/  VIADD R11, R11, 0x1 ;  /* 0x000000010b0b7836 */ /* 0x000fc60000000000 */
[----:B------:R-:W1:Y:S01]  /*2a90*/  LDS.128 R4, [R4+0x130] ;  /* 0x0001300004047984 */ /* 0x000e620000000c00 */
[----:B------:R-:W-:Y:S02]  /*2aa0*/  PRMT R0, RZ, 0x654, R0 ;  /* 0x00000654ff007816 */ /* 0x000fe40000000000 */
[C---:B------:R-:W-:Y:S01]  /*2ab0*/  ISETP.NE.AND P1, PT, R11.reuse, 0x2, PT ;  /* 0x000000020b00780c */ /* 0x040fe20003f25270 */
[----:B------:R-:W-:Y:S01]  /*2ac0*/  @!PT LDS RZ, [RZ] ;  /* 0x00000000fffff984 */ /* 0x000fe20000000800 */
[----:B------:R-:W-:Y:S01]  /*2ad0*/  @!PT LDS RZ, [RZ] ;  /* 0x00000000fffff984 */ /* 0x000fe20000000800 */
[----:B------:R-:W-:Y:S01]  /*2ae0*/  @!PT LDS RZ, [RZ] ;  /* 0x00000000fffff984 */ /* 0x000fe20000000800 */
[----:B------:R-:W-:Y:S01]  /*2af0*/  @!PT LDS RZ, [RZ] ;  /* 0x00000000fffff984 */ /* 0x000fe20000000800 */
[----:B------:R2:W-:Y:S06]  /*2b00*/  MEMBAR.ALL.CTA ;  /* 0x0000000000007992 */ /* 0x0005ec0000008000 */
[----:B--2---:R-:W2:Y:S01]  /*2b10*/  FENCE.VIEW.ASYNC.S ;  /* 0x00000000000073c6 */ /* 0x004ea20000000000 */
[----:B------:R-:W-:Y:S01]  /*2b20*/  SEL R11, R11, RZ, P1 ;  /* 0x000000ff0b0b7207 */ /* 0x000fe20000800000 */
[----:B--2---:R2:W-:Y:S01]  /*2b30*/  SYNCS.ARRIVE.TRANS64.RED.A1T0 RZ, [R0+URZ], RZ ;  /* 0x000000ff00ff79a7 */ /* 0x0045e200081004ff */
[----:B-1----:R-:W-:-:S02]  /*2b40*/  LOP3.LUT P3, RZ, R6, 0x1, RZ, 0xc0, !PT ;  /* 0x0000000106ff7812 */ /* 0x002fc4000786c0ff */
[----:B------:R-:W-:-:S04]  /*2b50*/  SEL R5, RZ, 0x1, P1 ;  /* 0x00000001ff057807 */ /* 0x000fc80000800000 */
[----:B------:R-:W-:Y:S02]  /*2b60*/  LOP3.LUT R10, R10, R5, RZ, 0x3c, !PT ;  /* 0x000000050a0a7212 */ /* 0x000fe400078e3cff */
[----:B--2---:R-:W-:-:S04]  /*2b70*/  SEL R0, RZ, 0x1, P0 ;  /* 0x00000001ff007807 */ /* 0x004fc80000000000 */
[----:B------:R-:W-:Y:S01]  /*2b80*/  LOP3.LUT R9, R9, R0, RZ, 0x3c, !PT ;  /* 0x0000000009097212 */ /* 0x000fe200078e3cff */
[----:B------:R-:W-:Y:S06]  /*2b90*/  @P3 BRA `(.L_x_47) ;  /* 0xfffffffc002c3947 */ /* 0x000fec000383ffff */
[----:B------:R-:W-:Y:S01]  /*2ba0*/  ULEA UR5, UR6, UR37, 0x3 ;  /* 0x0000002506057291 */ /* 0x000fe2000f8e18ff */
[----:B------:R-:W-:-:S08]  /*2bb0*/  SHF.L.U32 R3, R12, 0x1f, RZ ;  /* 0x0000001f0c037819 */ /* 0x000fd000000006ff */
[----:B------:R-:W1:Y:S02]  /*2bc0*/  SYNCS.PHASECHK.TRANS64 P0, [UR5+0xd0], R3 ;  /* 0x0000d003ff0075a7 */ /* 0x000e640008001005 */
[----:B-1----:R-:W-:Y:S05]  /*2bd0*/  @P0 BRA `(.L_x_48) ;  /* 0x0000000000080947 */ /* 0x002fea0003800000 */
[----:B------:R-:W1:Y:S02]  /*2be0*/  SYNCS.PHASECHK.TRANS64.TRYWAIT P0, [UR5+0xd0], R3 ;  /* 0x0000d003ff0075a7 */ /* 0x000e640008001105 */
[----:B-1----:R-:W-:Y:S05]  /*2bf0*/  @!P0 BRA `(.L_x_49) ;  /* 0x0000008800948947 */ /* 0x002fea0003800000 */
.L_x_48:
[----:B------:R-:W-:-:S04]  /*2c00*/  UIADD3 UR4, UPT, UPT, UR6, 0x1, URZ ;  /* 0x0000000106047890 */ /* 0x000fc8000fffe0ff */
[----:B------:R-:W-:-:S04]  /*2c10*/  UISETP.NE.AND UP0, UPT, UR4, 0x2, UPT ;  /* 0x000000020400788c */ /* 0x000fc8000bf05270 */
[----:B------:R-:W-:Y:S02]  /*2c20*/  USEL UR7, URZ, 0x1, UP0 ;  /* 0x00000001ff077887 */ /* 0x000fe40008000000 */
[----:B------:R-:W-:-:S04]  /*2c30*/  USEL UR4, UR4, URZ, UP0 ;  /* 0x000000ff04047287 */ /* 0x000fc80008000000 */
[----:B------:R-:W-:Y:S01]  /*2c40*/  ULEA UR4, UR4, UR37, 0x3 ;  /* 0x0000002504047291 */ /* 0x000fe2000f8e18ff */
[----:B-1----:R-:W-:-:S04]  /*2c50*/  LOP3.LUT R3, R12, UR7, RZ, 0x3c, !PT ;  /* 0x000000070c037c12 */ /* 0x002fc8000f8e3cff */
[----:B------:R-:W-:-:S04]  /*2c60*/  SHF.L.U32 R0, R3, 0x1f, RZ ;  /* 0x0000001f03007819 */ /* 0x000fc800000006ff */
[----:B------:R-:W1:Y:S02]  /*2c70*/  SYNCS.PHASECHK.TRANS64 P0, [UR4+0xd0], R0 ;  /* 0x0000d000ff0075a7 */ /* 0x000e640008001004 */
[----:B-1----:R-:W-:Y:S05]  /*2c80*/  @P0 EXIT ;  /* 0x000000000000094d */ /* 0x002fea0003800000 */
[----:B------:R-:W-:Y:S02]  /*2c90*/  SHF.L.U32 R3, R3, 0x1f, RZ ;  /* 0x0000001f03037819 */ /* 0x000fe400000006ff */
[----:B------:R-:W-:-:S07]  /*2ca0*/  MOV R0, UR4 ;  /* 0x0000000400007c02 */ /* 0x000fce0008000f00 */
.L_x_50:
[----:B-1----:R1:W2:Y:S02]  /*2cb0*/  SYNCS.PHASECHK.TRANS64.TRYWAIT P0, [R0+URZ+0xd0], R3 ;  /* 0x0000d003000075a7 */ /* 0x0022a400080011ff */
[----:B--2---:R-:W-:Y:S05]  /*2cc0*/  @!P0 NANOSLEEP.SYNCS 0x989680 ;  /* 0x009896800000895d */ /* 0x004fea0003900000 */
[----:B------:R-:W2:Y:S02]  /*2cd0*/  @!P0 SYNCS.PHASECHK.TRANS64 P0, [R0+URZ+0xd0], R3 ;  /* 0x0000d003000085a7 */ /* 0x000ea400080010ff */
[----:B--2---:R-:W-:Y:S05]  /*2ce0*/  @P0 EXIT ;  /* 0x000000000000094d */ /* 0x004fea0003800000 */
[----:B------:R-:W-:Y:S05]  /*2cf0*/  BRA `(.L_x_50) ;  /* 0xfffffffc00ec7947 */ /* 0x000fea000383ffff */
.L_x_43:
[----:B------:R-:W-:-:S09]  /*2d00*/  UISETP.NE.AND UP1, UPT, UR8, URZ, UPT ;  /* 0x000000ff0800728c */ /* 0x000fd2000bf25270 */
[----:B------:R-:W-:Y:S05]  /*2d10*/  BRA.U UP1, `(.L_x_51) ;  /* 0x0000000d01307547 */ /* 0x000fea000b800000 */
[----:B------:R-:W-:Y:S01]  /*2d20*/  UMOV UR4, 0x40 ;  /* 0x0000004000047882 */ /* 0x000fe20000000000 */
[----:B------:R-:W-:Y:S01]  /*2d30*/  NOP ;  /* 0x0000000000007918 */ /* 0x000fe20000000000 */
[----:B------:R-:W-:Y:S01]  /*2d40*/  ULEA UR4, UR37, UR4, 0x18 ;  /* 0x0000000425047291 */ /* 0x000fe2000f8ec0ff */
[----:B------:R-:W-:Y:S02]  /*2d50*/  UMOV UR5, 0x400 ;  /* 0x0000040000057882 */ /* 0x000fe40000000000 */
[----:B------:R-:W-:-:S06]  /*2d60*/  ULEA UR37, UR37, UR5, 0x18 ;  /* 0x0000000525257291 */ /* 0x000fcc000f8ec0ff */
[----:B------:R-:W1:Y:S02]  /*2d70*/  LDS.U8 R0, [UR4+0x1c] ;  /* 0x00001c04ff007984 */ /* 0x000e640008000000 */
[----:B-1----:R-:W-:-:S13]  /*2d80*/  ISETP.NE.AND P0, PT, R0, RZ, PT ;  /* 0x000000ff0000720c */ /* 0x002fda0003f05270 */
[----:B------:R-:W-:Y:S05]  /*2d90*/  @P0 BRA `(.L_x_52) ;  /* 0x0000000000580947 */ /* 0x000fea0003800000 */
[----:B------:R-:W-:-:S13]  /*2da0*/  ELECT P0, URZ, PT ;  /* 0x0000000000ff782f */ /* 0x000fda0003800000 */
[----:B------:R-:W-:Y:S05]  /*2db0*/  @!P0 BRA `(.L_x_53) ;  /* 0x0000000000608947 */ /* 0x000fea0003800000 */
[----:B------:R-:W-:Y:S01]  /*2dc0*/  UMOV UR5, 0x10 ;  /* 0x0000001000057882 */ /* 0x000fe20000000000 */
[----:B------:R-:W-:Y:S01]  /*2dd0*/  HFMA2 R0, -RZ, RZ, 0, 5.9604644775390625e-08 ;  /* 0x00000001ff007431 */ /* 0x000fe200000001ff */
[----:B------:R-:W-:-:S03]  /*2de0*/  MOV R2, 0xffff ;  /* 0x0000ffff00027802 */ /* 0x000fc60000000f00 */
[----:B------:R-:W-:Y:S04]  /*2df0*/  DEPBAR.LE SB1, 0x36 ;  /* 0x00009d800000791a */ /* 0x000fe80000000000 */
[----:B------:R-:W1:Y:S02]  /*2e00*/  UTCATOMSWS.FIND_AND_SET.ALIGN UP0, UR5, UR5 ;  /* 0x00000005000575e3 */ /* 0x000e640008000800 */
[----:B-1----:R-:W-:Y:S01]  /*2e10*/  MOV R3, UR5 ;  /* 0x0000000500037c02 */ /* 0x002fe20008000f00 */
[----:B------:R-:W-:Y:S06]  /*2e20*/  BRA.U UP0, `(.L_x_54) ;  /* 0x0000000100187547 */ /* 0x000fec000b800000 */
.L_x_55:
[----:B------:R-:W-:Y:S05]  /*2e30*/  NANOSLEEP 0x64 ;  /* 0x000000640000795d */ /* 0x000fea0003800000 */
[----:B------:R-:W-:-:S05]  /*2e40*/  UMOV UR5, 0x10 ;  /* 0x0000001000057882 */ /* 0x000fca0000000000 */
[----:B------:R-:W-:Y:S04]  /*2e50*/  DEPBAR.LE SB1, 0x36 ;  /* 0x00009d800000791a */ /* 0x000fe80000000000 */
[----:B------:R-:W1:Y:S02]  /*2e60*/  UTCATOMSWS.FIND_AND_SET.ALIGN UP0, UR5, UR5 ;  /* 0x00000005000575e3 */ /* 0x000e640008000800 */
[----:B-1----:R-:W-:Y:S01]  /*2e70*/  MOV R3, UR5 ;  /* 0x0000000500037c02 */ /* 0x002fe20008000f00 */
[----:B------:R-:W-:Y:S05]  /*2e80*/  BRA.U !UP0, `(.L_x_55) ;  /* 0xfffffffd08e87547 */ /* 0x000fea000b83ffff */
.L_x_54:
[-C--:B------:R-:W-:Y:S02]  /*2e90*/  SHF.L.U32 R2, R2, R3.reuse, RZ ;  /* 0x0000000302027219 */ /* 0x080fe400000006ff */
[----:B------:R-:W-:Y:S01]  /*2ea0*/  SHF.L.U32 R0, R0, R3, RZ ;  /* 0x0000000300007219 */ /* 0x000fe200000006ff */
[----:B------:R-:W-:Y:S02]  /*2eb0*/  IMAD.SHL.U32 R3, R3, 0x20, RZ ;  /* 0x0000002003037824 */ /* 0x000fe400078e00ff */
[----:B------:R1:W-:Y:S04]  /*2ec0*/  ATOMS.OR RZ, [UR4+0x14], R2 ;  /* 0x00001402ffff798c */ /* 0x0003e8000b000004 */
[----:B------:R1:W-:Y:S04]  /*2ed0*/  ATOMS.OR RZ, [UR4+0x18], R0 ;  /* 0x00001800ffff798c */ /* 0x0003e8000b000004 */
[----:B------:R1:W-:Y:S01]  /*2ee0*/  STS [UR37+0x150], R3 ;  /* 0x00015003ff007988 */ /* 0x0003e20008000825 */
[----:B------:R-:W-:Y:S05]  /*2ef0*/  BRA `(.L_x_53) ;  /* 0x0000000000107947 */ /* 0x000fea0003800000 */
.L_x_52:
[----:B------:R-:W-:Y:S02]  /*2f00*/  MOV R0, 0xffffffff ;  /* 0xffffffff00007802 */ /* 0x000fe40000000f00 */
[----:B------:R-:W-:-:S03]  /*2f10*/  MOV R2, 0x2f40 ;  /* 0x00002f4000027802 */ /* 0x000fc60000000f00 */
[----:B------:R1:W-:Y:S04]  /*2f20*/  STS [UR37+0x150], R0 ;  /* 0x00015000ff007988 */ /* 0x0003e80008000825 */
[----:B-1-3-5:R-:W-:Y:S05]  /*2f30*/  CALL.REL.NOINC `($__internal_1_$__cuda_sm10x_tcgen05_guardrail_trap_phase_invalid_during_alloc) ;  /* 0x0000008c00a87944 */ /* 0x02afea0003c00000 */
.L_x_53:
[----:B------:R-:W-:Y:S05]  /*2f40*/  WARPSYNC.ALL ;  /* 0x0000000000007948 */ /* 0x000fea0003800000 */
[----:B------:R-:W2:Y:S01]  /*2f50*/  S2UR UR6, SR_CgaCtaId ;  /* 0x00000000000679c3 */ /* 0x000ea20000008800 */
[----:B------:R-:W-:Y:S01]  /*2f60*/  UMOV UR4, 0x400 ;  /* 0x0000040000047882 */ /* 0x000fe20000000000 */
[----:B------:R-:W-:-:S06]  /*2f70*/  NOP ;  /* 0x0000000000007918 */ /* 0x000fcc0000000000 */
[----:B------:R-:W-:Y:S06]  /*2f80*/  BAR.ARV 0x6, 0xa0 ;  /* 0x0182800000007b1d */ /* 0x000fec0000002000 */
[----:B------:R-:W4:Y:S01]  /*2f90*/  LDCU UR7, c[0x0][0x38c] ;  /* 0x00007180ff0777ac */ /* 0x000f220008000800 */
[----:B------:R-:W-:Y:S01]  /*2fa0*/  IMAD.MOV.U32 R11, RZ, RZ, 0x1 ;  /* 0x00000001ff0b7424 */ /* 0x000fe200078e00ff */
[----:B------:R-:W-:Y:S01]  /*2fb0*/  CS2R R8, SRZ ;  /* 0x0000000000087805 */ /* 0x000fe2000001ff00 */
[----:B------:R-:W-:Y:S01]  /*2fc0*/  IMAD.MOV.U32 R10, RZ, RZ, RZ ;  /* 0x000000ffff0a7224 */ /* 0x000fe200078e00ff */
[----:B------:R-:W-:Y:S01]  /*2fd0*/  UMOV UR17, URZ ;  /* 0x000000ff00117c82 */ /* 0x000fe20008000000 */
[----:B------:R-:W-:Y:S01]  /*2fe0*/  UMOV UR16, URZ ;  /* 0x000000ff00107c82 */ /* 0x000fe20008000000 */
[----:B------:R-:W-:Y:S01]  /*2ff0*/  UMOV UR22, 0x0 ;  /* 0x0000000000167882 */ /* 0x000fe20000000000 */
[----:B------:R-:W-:Y:S01]  /*3000*/  UMOV UR23, 0x8418010 ;  /* 0x0841801000177882 */ /* 0x000fe20000000000 */
[----:B------:R-:W-:Y:S01]  /*3010*/  UMOV UR20, 0x0 ;  /* 0x0000000000147882 */ /* 0x000fe20000000000 */
[----:B------:R-:W-:Y:S01]  /*3020*/  UMOV UR21, 0x8418010 ;  /* 0x0841801000157882 */ /* 0x000fe20000000000 */
[----:B--2---:R-:W-:Y:S01]  /*3030*/  ULEA UR6, UR6, UR4, 0x18 ;  /* 0x0000000406067291 */ /* 0x004fe2000f8ec0ff */
[----:B------:R-:W2:Y:S03]  /*3040*/  LDCU UR4, c[0x0][0x38c] ;  /* 0x00007180ff0477ac */ /* 0x000ea60008000800 */
[----:B------:R-:W-:-:S02]  /*3050*/  UIADD3 UR11, UPT, UPT, UR6, 0x1a400, URZ ;  /* 0x0001a400060b7890 */ /* 0x000fc4000fffe0ff */
[----:B----4-:R-:W-:-:S03]  /*3060*/  UIADD3 UR7, UPT, UPT, UR7, 0x3f, URZ ;  /* 0x0000003f07077890 */ /* 0x010fc6000fffe0ff */
[----:B-1----:R-:W1:Y:S01]  /*3070*/  LDS R0, [UR6+0x150] ;  /* 0x00015006ff007984 */ /* 0x002e620008000800 */
[----:B------:R-:W-:Y:S02]  /*3080*/  UIADD3 UR18, UPT, UPT, UR6, 0xc400, URZ ;  /* 0x0000c40006127890 */ /* 0x000fe4000fffe0ff */
[----:B------:R-:W-:Y:S02]  /*3090*/  USHF.R.S32.HI UR5, URZ, 0x1f, UR7 ;  /* 0x0000001fff057899 */ /* 0x000fe40008011407 */
[----:B------:R-:W-:Y:S02]  /*30a0*/  USHF.R.U32.HI UR11, URZ, 0x4, UR11 ;  /* 0x00000004ff0b7899 */ /* 0x000fe4000801160b */
[----:B------:R-:W-:Y:S02]  /*30b0*/  ULEA.HI UR5, UR5, UR7, URZ, 0x6 ;  /* 0x0000000705057291 */ /* 0x000fe4000f8f30ff */
[----:B------:R-:W-:Y:S02]  /*30c0*/  USHF.R.U32.HI UR18, URZ, 0x4, UR18 ;  /* 0x00000004ff127899 */ /* 0x000fe40008011612 */
[----:B------:R-:W-:-:S02]  /*30d0*/  USHF.R.S32.HI UR5, URZ, 0x6, UR5 ;  /* 0x00000006ff057899 */ /* 0x000fc40008011405 */
[----:B------:R-:W-:Y:S02]  /*30e0*/  ULOP3.LUT UR11, UR11, 0x3fff, URZ, 0xc0, !UPT ;  /* 0x00003fff0b0b7892 */ /* 0x000fe4000f8ec0ff */
[----:B------:R-:W-:Y:S02]  /*30f0*/  UISETP.LT.AND UP0, UPT, UR5, 0x1, UPT ;  /* 0x000000010500788c */ /* 0x000fe4000bf01270 */
[----:B------:R-:W-:Y:S02]  /*3100*/  ULOP3.LUT UR18, UR18, 0x3fff, URZ, 0xc0, !UPT ;  /* 0x00003fff12127892 */ /* 0x000fe4000f8ec0ff */
[----:B------:R-:W-:Y:S02]  /*3110*/  USEL UR10, UR5, 0x1, !UP0 ;  /* 0x00000001050a7887 */ /* 0x000fe4000c000000 */
[----:B------:R-:W-:Y:S02]  /*3120*/  ULOP3.LUT UR11, UR11, 0x2000000, URZ, 0xfc, !UPT ;  /* 0x020000000b0b7892 */ /* 0x000fe4000f8efcff */
[----:B------:R-:W-:-:S02]  /*3130*/  UIADD3 UR10, UPT, UPT, -UR10, URZ, URZ ;  /* 0x000000ff0a0a7290 */ /* 0x000fc4000fffe1ff */
[----:B--2---:R-:W-:Y:S01]  /*3140*/  UISETP.GE.AND UP3, UPT, UR4, 0x1, UPT ;  /* 0x000000010400788c */ /* 0x004fe2000bf66270 */
[----:B-1----:R-:W-:-:S15]  /*3150*/  R2UR UR19, R0 ;  /* 0x00000000001372ca */ /* 0x002fde00000e0000 */
.L_x_62:
[----:B------:R-:W-:Y:S02]  /*3160*/  LEA R0, R10, UR6, 0x3 ;  /* 0x000000060a007c11 */ /* 0x000fe4000f8e18ff */
[----:B------:R-:W-:Y:S02]  /*3170*/  SHF.L.U32 R5, R9, 0x1f, RZ ;  /* 0x0000001f09057819 */ /* 0x000fe400000006ff */
[----:B------:R-:W-:Y:S01]  /*3180*/  PLOP3.LUT P0, PT, PT, PT, UP3, 0x80, 0x8 ;  /* 0x000000000008781c */ /* 0x000fe20003f0f038 */
[----:B------:R-:W-:Y:S01]  /*3190*/  VIADD R3, R0, 0xd0 ;  /* 0x000000d000037836 */ /* 0x000fe20000000000 */
[----:B-1----:R-:W1:Y:S02]  /*31a0*/  SYNCS.PHASECHK.TRANS64.TRYWAIT P1, [R0+URZ+0xc0], R5 ;  /* 0x0000c005000075a7 */ /* 0x002e6400080211ff */
[----:B-1--4-:R-:W-:Y:S09]  /*31b0*/  @!P1 BRA `(.L_x_56) ;  /* 0x00000084003c9947 */ /* 0x012ff20003800000 */
.L_x_150:
[----:B------:R-:W-:Y:S01]  /*31c0*/  LEA R4, R10, UR6, 0x4 ;  /* 0x000000060a047c11 */ /* 0x000fe2000f8e20ff */
[----:B------:R-:W-:Y:S01]  /*31d0*/  @UP3 ULEA UR4, UR16, UR6, 0x3 ;  /* 0x0000000610043291 */ /* 0x000fe2000f8e18ff */
[----:B------:R-:W-:Y:S01]  /*31e0*/  PLOP3.LUT P2, PT, PT, PT, PT, 0x80, 0x8 ;  /* 0x000000000008781c */ /* 0x000fe20003f4f070 */
[----:B------:R-:W-:Y:S01]  /*31f0*/  ULEA UR8, UR17, UR6, 0x3 ;  /* 0x0000000611087291 */ /* 0x000fe2000f8e18ff */
[----:B------:R-:W-:Y:S01]  /*3200*/  PRMT R3, RZ, 0x654, R3 ;  /* 0x00000654ff037816 */ /* 0x000fe20000000003 */
[----:B------:R-:W-:Y:S01]  /*3210*/  ULEA UR9, UR17, UR19, 0x8 ;  /* 0x0000001311097291 */ /* 0x000fe2000f8e40ff */
[----:B-1----:R-:W1:Y:S01]  /*3220*/  LDS.128 R4, [R4+0x130] ;  /* 0x0001300004047984 */ /* 0x002e620000000c00 */
[----:B------:R-:W-:Y:S02]  /*3230*/  @P0 SHF.L.U32 R2, R8, 0x1f, RZ ;  /* 0x0000001f08020819 */ /* 0x000fe400000006ff */
[----:B------:R-:W-:Y:S01]  /*3240*/  SHF.L.U32 R0, R11, 0x1f, RZ ;  /* 0x0000001f0b007819 */ /* 0x000fe200000006ff */
[----:B------:R-:W-:Y:S01]  /*3250*/  @!PT LDS RZ, [RZ] ;  /* 0x00000000fffff984 */ /* 0x000fe20000000800 */
[----:B------:R-:W-:Y:S01]  /*3260*/  @!PT LDS RZ, [RZ] ;  /* 0x00000000fffff984 */ /* 0x000fe20000000800 */
[----:B------:R-:W-:Y:S01]  /*3270*/  @!PT LDS RZ, [RZ] ;  /* 0x00000000fffff984 */ /* 0x000fe20000000800 */
[----:B------:R-:W-:Y:S01]  /*3280*/  @!PT LDS RZ, [RZ] ;  /* 0x00000000fffff984 */ /* 0x000fe20000000800 */
[----:B------:R2:W-:Y:S06]  /*3290*/  MEMBAR.ALL.CTA ;  /* 0x0000000000007992 */ /* 0x0005ec0000008000 */
[----:B--2---:R-:W2:Y:S02]  /*32a0*/  FENCE.VIEW.ASYNC.S ;  /* 0x00000000000073c6 */ /* 0x004ea40000000000 */
[----:B--2---:R2:W-:Y:S01]  /*32b0*/  SYNCS.ARRIVE.TRANS64.RED.A1T0 RZ, [R3+URZ], RZ ;  /* 0x000000ff03ff79a7 */ /* 0x0045e200081004ff */
[----:B------:R2:W4:Y:S01]  /*32c0*/  @P0 SYNCS.PHASECHK.TRANS64.TRYWAIT P2, [UR4], R2 ;  /* 0x00000002ff0005a7 */ /* 0x0005220008041104 */
[----:B-1----:R-:W-:Y:S01]  /*32d0*/  LOP3.LUT P1, RZ, R6, 0x1, RZ, 0xc0, !PT ;  /* 0x0000000106ff7812 */ /* 0x002fe2000782c0ff */
[----:B------:R-:W1:Y:S02]  /*32e0*/  SYNCS.PHASECHK.TRANS64.TRYWAIT P0, [UR8+0xf0], R0 ;  /* 0x0000f000ff0075a7 */ /* 0x000e640008001108 */
[----:B-12-4-:R-:W-:Y:S10]  /*32f0*/  @!P0 BRA `(.L_x_57) ;  /* 0x0000008400008947 */ /* 0x016ff40003800000 */
.L_x_152:
[----:B------:R-:W-:Y:S01]  /*3300*/  IADD3 R10, PT, PT, R10, 0x1, RZ ;  /* 0x000000010a0a7810 */ /* 0x000fe20007ffe0ff */
[----:B------:R-:W-:Y:S06]  /*3310*/  BRA.U !UP3, `(.L_x_58) ;  /* 0x000000010b987547 */ /* 0x000fec000b800000 */
[----:B------:R-:W-:Y:S01]  /*3320*/  UPLOP3.LUT UP4, UPT, UPT, UPT, UPT, 0x40, 0x4 ;  /* 0x000000000004789c */ /* 0x000fe20003f8e870 */
[----:B------:R-:W-:Y:S01]  /*3330*/  UMOV UR15, UR10 ;  /* 0x0000000a000f7c82 */ /* 0x000fe20008000000 */
[----:B------:R-:W-:Y:S01]  /*3340*/  UMOV UR14, UR5 ;  /* 0x00000005000e7c82 */ /* 0x000fe20008000000 */
[----:B------:R-:W-:-:S08]  /*3350*/  UMOV UR13, UR16 ;  /* 0x00000010000d7c82 */ /* 0x000fd00008000000 */
.L_x_61:
[----:B------:R-:W-:Y:S02]  /*3360*/  UIADD3 UR15, UPT, UPT, UR15, 0x1, URZ ;  /* 0x000000010f0f7890 */ /* 0x000fe4000fffe0ff */
[----:B--2---:R-:W-:Y:S02]  /*3370*/  ULEA UR7, UR13, UR6, 0x3 ;  /* 0x000000060d077291 */ /* 0x004fe4000f8e18ff */
[----:B------:R-:W-:Y:S01]  /*3380*/  UISETP.NE.AND UP0, UPT, UR15, URZ, UPT ;  /* 0x000000ff0f00728c */ /* 0x000fe2000bf05270 */
[----:B----4-:R-:W-:Y:S10]  /*3390*/  @P2 BRA `(.L_x_59) ;  /* 0x00000000000c2947 */ /* 0x010ff40003800000 */
[----:B-1----:R-:W-:Y:S04]  /*33a0*/  SHF.L.U32 R3, R8, 0x1f, RZ ;  /* 0x0000001f08037819 */ /* 0x002fe800000006ff */
[----:B------:R-:W1:Y:S02]  /*33b0*/  SYNCS.PHASECHK.TRANS64.TRYWAIT P0, [UR7], R3 ;  /* 0x00000003ff0075a7 */ /* 0x000e640008001107 */
[----:B-1----:R-:W-:Y:S05]  /*33c0*/  @!P0 BRA `(.L_x_60) ;  /* 0x0000008000e48947 */ /* 0x002fea0003800000 */
.L_x_59:
[----:B------:R-:W-:Y:S01]  /*33d0*/  UISETP.NE.AND UP1, UPT, UR14, 0x1, UPT ;  /* 0x000000010e00788c */ /* 0x000fe2000bf25270 */
[----:B------:R-:W-:Y:S01]  /*33e0*/  PLOP3.LUT P2, PT, PT, PT, PT, 0x80, 0x8 ;  /* 0x000000000008781c */ /* 0x000fe20003f4f070 */
[----:B------:R-:W-:Y:S02]  /*33f0*/  UIADD3 UR16, UPT, UPT, UR13, 0x1, URZ ;  /* 0x000000010d107890 */ /* 0x000fe4000fffe0ff */
[----:B------:R-:W-:Y:S02]  /*3400*/  ULEA UR24, UR13, UR18, 0x9 ;  /* 0x000000120d187291 */ /* 0x000fe4000f8e48ff */
[----:B------:R-:W-:Y:S01]  /*3410*/  UISETP.NE.AND UP2, UPT, UR16, 0x7, UPT ;  /* 0x000000071000788c */ /* 0x000fe2000bf45270 */
[----:B------:R-:W-:Y:S01]  /*3420*/  PLOP3.LUT P0, PT, PT, PT, UP1, 0x80, 0x8 ;  /* 0x000000000008781c */ /* 0x000fe20003f0f018 */
[----:B------:R-:W-:Y:S02]  /*3430*/  ULEA UR26, UR13, UR11, 0xa ;  /* 0x0000000b0d1a7291 */ /* 0x000fe4000f8e50ff */
[----:B------:R-:W-:Y:S02]  /*3440*/  USEL UR12, URZ, 0x1, UP2 ;  /* 0x00000001ff0c7887 */ /* 0x000fe40009000000 */
[----:B------:R-:W-:Y:S02]  /*3450*/  USEL UR16, UR16, URZ, UP2 ;  /* 0x000000ff10107287 */ /* 0x000fe40009000000 */
[----:B------:R-:W-:Y:S02]  /*3460*/  UIADD3 UR30, UPT, UPT, UR24, 0x100, URZ ;  /* 0x00000100181e7890 */ /* 0x000fe4000fffe0ff */
[----:B------:R-:W-:Y:S01]  /*3470*/  @UP1 ULEA UR4, UR16, UR6, 0x3 ;  /* 0x0000000610041291 */ /* 0x000fe2000f8e18ff */
[----:B------:R-:W-:Y:S01]  /*3480*/  LOP3.LUT R8, R8, UR12, RZ, 0x3c, !PT ;  /* 0x0000000c08087c12 */ /* 0x000fe2000f8e3cff */
[----:B------:R-:W-:Y:S02]  /*3490*/  UIADD3 UR28, UPT, UPT, UR26, 0x100, URZ ;  /* 0x000001001a1c7890 */ /* 0x000fe4000fffe0ff */
[----:B------:R-:W-:Y:S01]  /*34a0*/  UIADD3 UR7, UPT, UPT, UR7, 0x38, URZ ;  /* 0x0000003807077890 */ /* 0x000fe2000fffe0ff */
[----:B-1----:R-:W-:Y:S01]  /*34b0*/  @P0 SHF.L.U32 R0, R8, 0x1f, RZ ;  /* 0x0000001f08000819 */ /* 0x002fe200000006ff */
[----:B------:R-:W-:Y:S01]  /*34c0*/  UMOV UR25, 0x40004040 ;  /* 0x4000404000197882 */ /* 0x000fe20000000000 */
[----:B------:R-:W-:Y:S01]  /*34d0*/  UMOV UR27, 0x40004040 ;  /* 0x40004040001b7882 */ /* 0x000fe20000000000 */
[----:B------:R-:W-:Y:S01]  /*34e0*/  UMOV UR31, 0x40004040 ;  /* 0x40004040001f7882 */ /* 0x000fe20000000000 */
[----:B------:R2:W4:Y:S01]  /*34f0*/  @P0 SYNCS.PHASECHK.TRANS64.TRYWAIT P2, [UR4], R0 ;  /* 0x00000000ff0005a7 */ /* 0x0005220008041104 */
[----:B------:R-:W-:Y:S01]  /*3500*/  UIADD3 UR14, UPT, UPT, UR14, -0x1, URZ ;  /* 0xffffffff0e0e7890 */ /* 0x000fe2000fffe0ff */
[----:B------:R2:W-:Y:S01]  /*3510*/  UTCQMMA gdesc[UR24], gdesc[UR26], tmem[UR9], tmem[UR22], idesc[UR23], UP4 ;  /* 0x00ff161a180075ea */ /* 0x0005e2000a000309 */
[----:B------:R-:W-:Y:S01]  /*3520*/  UPLOP3.LUT UP4, UPT, UPT, UPT, UPT, 0x80, 0x8 ;  /* 0x000000000008789c */ /* 0x000fe20003f8f070 */
[----:B------:R-:W-:Y:S01]  /*3530*/  UMOV UR29, 0x40004040 ;  /* 0x40004040001d7882 */ /* 0x000fe20000000000 */
[----:B------:R-:W-:Y:S01]  /*3540*/  UMOV UR13, UR16 ;  /* 0x00000010000d7c82 */ /* 0x000fe20008000000 */
[----:B------:R2:W-:Y:S01]  /*3550*/  UTCQMMA gdesc[UR30], gdesc[UR28], tmem[UR9], tmem[UR20], idesc[UR21], UPT ;  /* 0x00ff141c1e0075ea */ /* 0x0005e2000b800309 */
[----:B------:R2:W-:Y:S01]  /*3560*/  UTCBAR [UR7], URZ ;  /* 0x000000ff070073e9 */ /* 0x0005e200080000ff */
[----:B------:R-:W-:Y:S06]  /*3570*/  BRA.U UP0, `(.L_x_61) ;  /* 0xfffffffd00787547 */ /* 0x000fec000b83ffff */
.L_x_58:
[----:B------:R-:W-:Y:S01]  /*3580*/  UIADD3 UR17, UPT, UPT, UR17, 0x1, URZ ;  /* 0x0000000111117890 */ /* 0x000fe2000fffe0ff */
[C---:B------:R-:W-:Y:S01]  /*3590*/  ISETP.NE.AND P0, PT, R10.reuse, 0x2, PT ;  /* 0x000000020a00780c */ /* 0x040fe20003f05270 */
[----:B------:R-:W-:Y:S02]  /*35a0*/  UIADD3 UR8, UPT, UPT, UR8, 0xe0, URZ ;  /* 0x000000e008087890 */ /* 0x000fe4000fffe0ff */
[----:B------:R-:W-:Y:S01]  /*35b0*/  UISETP.NE.AND UP0, UPT, UR17, 0x2, UPT ;  /* 0x000000021100788c */ /* 0x000fe2000bf05270 */
[----:B-12---:R-:W-:Y:S02]  /*35c0*/  SEL R0, RZ, 0x1, P0 ;  /* 0x00000001ff007807 */ /* 0x006fe40000000000 */
[----:B------:R-:W-:Y:S01]  /*35d0*/  SEL R10, R10, RZ, P0 ;  /* 0x000000ff0a0a7207 */ /* 0x000fe20000000000 */
[----:B------:R-:W-:Y:S01]  /*35e0*/  USEL UR4, URZ, 0x1, UP0 ;  /* 0x00000001ff047887 */ /* 0x000fe20008000000 */
[----:B------:R-:W-:Y:S01]  /*35f0*/  LOP3.LUT R9, R9, R0, RZ, 0x3c, !PT ;  /* 0x0000000009097212 */ /* 0x000fe200078e3cff */
[----:B------:R-:W-:Y:S01]  /*3600*/  USEL UR17, UR17, URZ, UP0 ;  /* 0x000000ff11117287 */ /* 0x000fe20008000000 */
[----:B------:R1:W-:Y:S03]  /*3610*/  UTCBAR [UR8], URZ ;  /* 0x000000ff080073e9 */ /* 0x0003e600080000ff */
[----:B------:R-:W-:Y:S01]  /*3620*/  LOP3.LUT R11, R11, UR4, RZ, 0x3c, !PT ;  /* 0x000000040b0b7c12 */ /* 0x000fe2000f8e3cff */
[----:B------:R-:W-:Y:S07]  /*3630*/  @P1 BRA `(.L_x_62) ;  /* 0xfffffff800c81947 */ /* 0x000fee000383ffff */
[----:B------:R-:W2:Y:S01]  /*3640*/  S2UR UR4, SR_CgaCtaId ;  /* 0x00000000000479c3 */ /* 0x000ea20000008800 */
[----:B------:R-:W-:Y:S01]  /*3650*/  ELECT P0, URZ, PT ;  /* 0x0000000000ff782f */ /* 0x000fe20003800000 */
[----:B------:R-:W-:Y:S01]  /*3660*/  IMAD.MOV.U32 R0, RZ, RZ, 0x1 ;  /* 0x00000001ff007424 */ /* 0x000fe200078e00ff */
[----:B------:R-:W-:Y:S01]  /*3670*/  UIADD3 UR6, UPT, UPT, UR6, 0xf0, URZ ;  /* 0x000000f006067890 */ /* 0x000fe2000fffe0ff */
[----:B------:R-:W-:Y:S01]  /*3680*/  SHF.L.U32 R3, R11, 0x1f, RZ ;  /* 0x0000001f0b037819 */ /* 0x000fe200000006ff */
[----:B------:R-:W-:-:S03]  /*3690*/  UMOV UR5, 0x40 ;  /* 0x0000004000057882 */ /* 0x000fc60000000000 */
[----:B------:R-:W-:Y:S01]  /*36a0*/  UVIRTCOUNT.DEALLOC.SMPOOL 0x80 ;  /* 0x000000800000784c */ /* 0x000fe20000000000 */
[----:B--2---:R-:W-:Y:S02]  /*36b0*/  ULEA UR4, UR4, UR5, 0x18 ;  /* 0x0000000504047291 */ /* 0x004fe4000f8ec0ff */
[----:B------:R-:W-:-:S07]  /*36c0*/  ULEA UR5, UR17, UR6, 0x3 ;  /* 0x0000000611057291 */ /* 0x000fce000f8e18ff */
[----:B------:R2:W-:Y:S02]  /*36d0*/  @P0 STS.U8 [UR4+0x1c], R0 ;  /* 0x00001c00ff000988 */ /* 0x0005e40008000004 */
[----:B------:R-:W3:Y:S02]  /*36e0*/  SYNCS.PHASECHK.TRANS64.TRYWAIT P0, [UR5], R3 ;  /* 0x00000003ff0075a7 */ /* 0x000ee40008001105 */
[----:B--23--:R-:W-:Y:S05]  /*36f0*/  @!P0 BRA `(.L_x_63) ;  /* 0x0000008000308947 */ /* 0x00cfea0003800000 */
.L_x_155:
[----:B------:R-:W-:-:S04]  /*3700*/  UIADD3 UR7, UPT, UPT, UR17, 0x1, URZ ;  /* 0x0000000111077890 */ /* 0x000fc8000fffe0ff */
[----:B------:R-:W-:-:S04]  /*3710*/  UISETP.NE.AND UP0, UPT, UR7, 0x2, UPT ;  /* 0x000000020700788c */ /* 0x000fc8000bf05270 */
[----:B------:R-:W-:Y:S02]  /*3720*/  USEL UR5, URZ, 0x1, UP0 ;  /* 0x00000001ff057887 */ /* 0x000fe40008000000 */
[----:B------:R-:W-:-:S04]  /*3730*/  USEL UR7, UR7, URZ, UP0 ;  /* 0x000000ff07077287 */ /* 0x000fc80008000000 */
[----:B------:R-:W-:Y:S01]  /*3740*/  ULEA UR7, UR7, UR6, 0x3 ;  /* 0x0000000607077291 */ /* 0x000fe2000f8e18ff */
[----:B--2---:R-:W-:-:S04]  /*3750*/  LOP3.LUT R3, R11, UR5, RZ, 0x3c, !PT ;  /* 0x000000050b037c12 */ /* 0x004fc8000f8e3cff */
[----:B------:R-:W-:-:S04]  /*3760*/  SHF.L.U32 R3, R3, 0x1f, RZ ;  /* 0x0000001f03037819 */ /* 0x000fc800000006ff */
[----:B------:R-:W2:Y:S02]  /*3770*/  SYNCS.PHASECHK.TRANS64.TRYWAIT P0, [UR7], R3 ;  /* 0x00000003ff0075a7 */ /* 0x000ea40008001107 */
[----:B--2---:R-:W-:Y:S05]  /*3780*/  @!P0 BRA `(.L_x_64) ;  /* 0x0000008000248947 */ /* 0x004fea0003800000 */
.L_x_157:
[----:B------:R-:W-:Y:S01]  /*3790*/  NOP ;  /* 0x0000000000007918 */ /* 0x000fe20000000000 */
[----:B--2---:R-:W2:Y:S01]  /*37a0*/  LDS R0, [UR4+0x14] ;  /* 0x00001404ff007984 */ /* 0x004ea20008000800 */
[----:B------:R-:W-:Y:S01]  /*37b0*/  ULOP3.LUT UR6, UR19, 0xffff, URZ, 0xc0, !UPT ;  /* 0x0000ffff13067892 */ /* 0x000fe2000f8ec0ff */
[----:B-1----:R-:W-:Y:S01]  /*37c0*/  UMOV UR8, 0xffff ;  /* 0x0000ffff00087882 */ /* 0x002fe20000000000 */
[----:B------:R-:W-:Y:S02]  /*37d0*/  UMOV UR5, 0x1 ;  /* 0x0000000100057882 */ /* 0x000fe40000000000 */
[----:B------:R-:W-:-:S04]  /*37e0*/  USHF.R.U32.HI UR6, URZ, 0x5, UR6 ;  /* 0x00000005ff067899 */ /* 0x000fc80008011606 */
[----:B------:R-:W-:Y:S02]  /*37f0*/  USHF.L.U32 UR8, UR8, UR6, URZ ;  /* 0x0000000608087299 */ /* 0x000fe400080006ff */
[----:B------:R-:W-:-:S04]  /*3800*/  USHF.L.U32 UR5, UR5, UR6, URZ ;  /* 0x0000000605057299 */ /* 0x000fc800080006ff */
[----:B--2---:R-:W-:-:S04]  /*3810*/  LOP3.LUT R0, R0, UR8, RZ, 0xc0, !PT ;  /* 0x0000000800007c12 */ /* 0x004fc8000f8ec0ff */
[----:B------:R-:W-:-:S13]  /*3820*/  ISETP.NE.AND P0, PT, R0, UR8, PT ;  /* 0x0000000800007c0c */ /* 0x000fda000bf05270 */
[----:B------:R-:W-:Y:S05]  /*3830*/  @P0 BRA `(.L_x_65) ;  /* 0x0000000000580947 */ /* 0x000fea0003800000 */
[----:B------:R-:W1:Y:S02]  /*3840*/  LDS R0, [UR4+0x18] ;  /* 0x00001804ff007984 */ /* 0x000e640008000800 */
[----:B-1----:R-:W-:-:S04]  /*3850*/  LOP3.LUT R0, R0, UR5, RZ, 0xc0, !PT ;  /* 0x0000000500007c12 */ /* 0x002fc8000f8ec0ff */
[----:B------:R-:W-:-:S13]  /*3860*/  ISETP.NE.AND P0, PT, R0, UR5, PT ;  /* 0x0000000500007c0c */ /* 0x000fda000bf05270 */
[----:B------:R-:W-:Y:S05]  /*3870*/  @P0 BRA `(.L_x_66) ;  /* 0x00000000003c0947 */ /* 0x000fea0003800000 */
[----:B------:R-:W1:Y:S01]  /*3880*/  S2R R2, SR_LANEID ;  /* 0x0000000000027919 */ /* 0x000e620000000000 */
[----:B------:R-:W-:Y:S01]  /*3890*/  ULOP3.LUT UR8, URZ, UR8, URZ, 0x33, !UPT ;  /* 0x00000008ff087292 */ /* 0x000fe2000f8e33ff */
[----:B------:R-:W-:Y:S01]  /*38a0*/  LOP3.LUT R4, RZ, UR5, RZ, 0x33, !PT ;  /* 0x00000005ff047c12 */ /* 0x000fe2000f8e33ff */
[----:B------:R-:W-:Y:S02]  /*38b0*/  VOTEU.ANY UR7, UPT, PT ;  /* 0x0000000000077886 */ /* 0x000fe400038e0100 */
[----:B------:R-:W-:Y:S01]  /*38c0*/  UFLO.U32 UR7, UR7 ;  /* 0x00000007000772bd */ /* 0x000fe200080e0000 */
[----:B------:R-:W2:Y:S01]  /*38d0*/  REDUX UR5, R4 ;  /* 0x00000000040573c4 */ /* 0x000ea20000000000 */
[----:B------:R-:W-:-:S06]  /*38e0*/  IMAD.U32 R0, RZ, RZ, UR8 ;  /* 0x00000008ff007e24 */ /* 0x000fcc000f8e00ff */
[----:B------:R3:W-:Y:S01]  /*38f0*/  UTCATOMSWS.AND URZ, UR8 ;  /* 0x0000000800ff79e3 */ /* 0x0007e20008000000 */
[----:B------:R-:W4:Y:S01]  /*3900*/  REDUX UR6, R0 ;  /* 0x00000000000673c4 */ /* 0x000f220000000000 */
[----:B-1----:R-:W-:Y:S01]  /*3910*/  ISETP.EQ.U32.AND P0, PT, R2, UR7, PT ;  /* 0x0000000702007c0c */ /* 0x002fe2000bf02070 */
[----:B--2---:R-:W-:Y:S01]  /*3920*/  IMAD.U32 R2, RZ, RZ, UR5 ;  /* 0x00000005ff027e24 */ /* 0x004fe2000f8e00ff */
[----:B----4-:R-:W-:-:S11]  /*3930*/  MOV R3, UR6 ;  /* 0x0000000600037c02 */ /* 0x010fd60008000f00 */
[----:B------:R3:W-:Y:S04]  /*3940*/  @P0 ATOMS.AND RZ, [UR4+0x14], R3 ;  /* 0x00001403ffff098c */ /* 0x0007e8000a800004 */
[----:B------:R3:W-:Y:S01]  /*3950*/  @P0 ATOMS.AND RZ, [UR4+0x18], R2 ;  /* 0x00001802ffff098c */ /* 0x0007e2000a800004 */
[----:B------:R-:W-:Y:S05]  /*3960*/  BRA `(.L_x_67) ;  /* 0x0000000000147947 */ /* 0x000fea0003800000 */
.L_x_66:
[----:B------:R-:W-:Y:S02]  /*3970*/  MOV R2, 0x3990 ;  /* 0x0000399000027802 */ /* 0x000fe40000000f00 */
[----:B----45:R-:W-:Y:S05]  /*3980*/  CALL.REL.NOINC `($__internal_0_$__cuda_sm10x_tcgen05_guardrail_trap_col_being_dealloced_not_returned_by_alloc) ;  /* 0x0000008400087944 */ /* 0x030fea0003c00000 */
[----:B------:R-:W-:Y:S05]  /*3990*/  BRA `(.L_x_67) ;  /* 0x0000000000087947 */ /* 0x000fea0003800000 */
.L_x_65:
[----:B------:R-:W-:Y:S02]  /*39a0*/  MOV R2, 0x39c0 ;  /* 0x000039c000027802 */ /* 0x000fe40000000f00 */
[----:B----45:R-:W-:Y:S05]  /*39b0*/  CALL.REL.NOINC `($__internal_2_$__cuda_sm10x_tcgen05_guardrail_trap_unallocated_columns_being_dealloced) ;  /* 0x0000008400147944 */ /* 0x030fea0003c00000 */
.L_x_67:
[----:B------:R-:W-:Y:S01]  /*39c0*/  NOP ;  /* 0x0000000000007918 */ /* 0x000fe20000000000 */
[----:B---3--:R-:W-:Y:S05]  /*39d0*/  EXIT ;  /* 0x000000000000794d */ /* 0x008fea0003800000 */
.L_x_51:
[----:B------:R-:W-:-:S09]  /*39e0*/  UISETP.NE.OR UP2, UPT, UR8, 0x3, !UP2 ;  /* 0x000000030800788c */ /* 0x000fd2000d745670 */
[----:B------:R-:W-:Y:S05]  /*39f0*/  BRA.U UP2, `(.L_x_68) ;  /* 0x0000001102147547 */ /* 0x000fea000b800000 */
[----:B------:R-:W1:Y:S01]  /*3a00*/  LDC R0, c[0x0][0xb30] ;  /* 0x0002cc00ff007b82 */ /* 0x000e620000000800 */
[----:B------:R-:W2:Y:S01]  /*3a10*/  LDCU.64 UR8, c[0x0][0x888] ;  /* 0x00011100ff0877ac */ /* 0x000ea20008000a00 */
[----:B------:R-:W-:Y:S02]  /*3a20*/  HFMA2 R29, -RZ, RZ, 0, 0 ;  /* 0x00000000ff1d7431 */ /* 0x000fe400000001ff */
[----:B------:R-:W-:Y:S01]  /*3a30*/  IMAD.MOV.U32 R31, RZ, RZ, 0x1 ;  /* 0x00000001ff1f7424 */ /* 0x000fe200078e00ff */
[----:B------:R-:W-:Y:S01]  /*3a40*/  MOV R23, 0x2000 ;  /* 0x0000200000177802 */ /* 0x000fe20000000f00 */
[----:B------:R-:W4:Y:S01]  /*3a50*/  LDCU.64 UR4, c[0x0][0x890] ;  /* 0x00011200ff0477ac */ /* 0x000f220008000a00 */
[----:B------:R-:W-:Y:S01]  /*3a60*/  IMAD.MOV.U32 R30, RZ, RZ, RZ ;  /* 0x000000ffff1e7224 */ /* 0x000fe200078e00ff */
[----:B------:R-:W3:Y:S01]  /*3a70*/  LDC R19, c[0x0][0x370] ;  /* 0x0000dc00ff137b82 */ /* 0x000ee20000000800 */
[----:B------:R-:W-:Y:S01]  /*3a80*/  UMOV UR7, 0x400 ;  /* 0x0000040000077882 */ /* 0x000fe20000000000 */
[----:B------:R-:W-:-:S02]  /*3a90*/  UPLOP3.LUT UP1, UPT, UPT, UPT, UPT, 0x40, 0x4 ;  /* 0x000000000004789c */ /* 0x000fc40003f2e870 */
[----:B------:R-:W-:-:S04]  /*3aa0*/  ULEA UR7, UR37, UR7, 0x18 ;  /* 0x0000000725077291 */ /* 0x000fc8000f8ec0ff */
[----:B------:R-:W3:Y:S01]  /*3ab0*/  LDC R2, c[0x0][0xb0c] ;  /* 0x0002c300ff027b82 */ /* 0x000ee20000000800 */
[----:B------:R-:W-:Y:S02]  /*3ac0*/  UIADD3 UR13, UPT, UPT, UR7, 0x88, URZ ;  /* 0x00000088070d7890 */ /* 0x000fe4000fffe0ff */
[----:B--2---:R-:W-:Y:S02]  /*3ad0*/  UISETP.NE.U32.AND UP2, UPT, UR8, URZ, UPT ;  /* 0x000000ff0800728c */ /* 0x004fe4000bf45070 */
[----:B------:R-:W-:Y:S02]  /*3ae0*/  UIADD3 UR33, UPT, UPT, UR7, 0x70, URZ ;  /* 0x0000007007217890 */ /* 0x000fe4000fffe0ff */
[----:B----4-:R-:W-:Y:S01]  /*3af0*/  UISETP.NE.U32.AND UP3, UPT, UR4, URZ, UPT ;  /* 0x000000ff0400728c */ /* 0x010fe2000bf65070 */
[----:B------:R-:W2:Y:S01]  /*3b00*/  LDC R18, c[0x0][0xb20] ;  /* 0x0002c800ff127b82 */ /* 0x000ea20000000800 */
[----:B-1----:R-:W-:Y:S01]  /*3b10*/  ISETP.NE.AND P1, PT, R0, 0x1, PT ;  /* 0x000000010000780c */ /* 0x002fe20003f25270 */
[----:B------:R-:W-:-:S02]  /*3b20*/  UISETP.NE.AND.EX UP2, UPT, UR9, URZ, UPT, UP2 ;  /* 0x000000ff0900728c */ /* 0x000fc4000bf45320 */
[----:B------:R-:W-:Y:S02]  /*3b30*/  UIADD3 UR25, UPT, UPT, UR7, 0x78, URZ ;  /* 0x0000007807197890 */ /* 0x000fe4000fffe0ff */
[----:B------:R-:W-:Y:S02]  /*3b40*/  UIADD3 UR17, UPT, UPT, UR7, 0x80, URZ ;  /* 0x0000008007117890 */ /* 0x000fe4000fffe0ff */
[----:B------:R-:W1:Y:S01]  /*3b50*/  LDC.64 R32, c[0x0][0x348] ;  /* 0x0000d200ff207b82 */ /* 0x000e620000000a00 */
[----:B------:R-:W-:Y:S02]  /*3b60*/  UPRMT UR13, UR37, 0x654, UR13 ;  /* 0x00000654250d7896 */ /* 0x000fe4000800000d */
[----:B------:R-:W-:-:S05]  /*3b70*/  UISETP.NE.AND.EX UP3, UPT, UR5, URZ, UPT, UP3 ;  /* 0x000000ff0500728c */ /* 0x000fca000bf65330 */
[----:B------:R-:W4:Y:S08]  /*3b80*/  LDC.64 R16, c[0x0][0xb10] ;  /* 0x0002c400ff107b82 */ /* 0x000f300000000a00 */
[----:B------:R-:W1:Y:S08]  /*3b90*/  LDC.64 R6, c[0x0][0xb18] ;  /* 0x0002c600ff067b82 */ /* 0x000e700000000a00 */
[----:B------:R-:W1:Y:S08]  /*3ba0*/  LDC.64 R4, c[0x0][0xb28] ;  /* 0x0002ca00ff047b82 */ /* 0x000e700000000a00 */
[----:B--23--:R-:W1:Y:S02]  /*3bb0*/  LDC R22, c[0x0][0x374] ;  /* 0x0000dd00ff167b82 */ /* 0x00ce640000000800 */
.L_x_79:
[C---:B------:R-:W-:Y:S02]  /*3bc0*/  LEA R0, R30.reuse, UR7, 0x3 ;  /* 0x000000071e007c11 */ /* 0x040fe4000f8e18ff */
[----:B------:R-:W-:Y:S02]  /*3bd0*/  SHF.L.U32 R3, R29, 0x1f, RZ ;  /* 0x0000001f1d037819 */ /* 0x000fe400000006ff */
[----:B------:R-:W-:Y:S02]  /*3be0*/  LEA R24, R30, UR7, 0x4 ;  /* 0x000000071e187c11 */ /* 0x000fe4000f8e20ff */
[----:B--2---:R-:W2:Y:S02]  /*3bf0*/  SYNCS.PHASECHK.TRANS64.TRYWAIT P0, [R0+URZ+0xc0], R3 ;  /* 0x0000c003000075a7 */ /* 0x004ea400080011ff */
[----:B--2---:R-:W-:Y:S05]  /*3c00*/  @!P0 BRA `(.L_x_69) ;  /* 0x0000007c001c8947 */ /* 0x004fea0003800000 */
.L_x_158:
[----:B------:R-:W-:Y:S01]  /*3c10*/  ISETP.GE.AND P0, PT, R72, 0x1, PT ;  /* 0x000000014800780c */ /* 0x000fe20003f06270 */
[----:B------:R-:W3:Y:S01]  /*3c20*/  LDS.128 R24, [R24+0x130] ;  /* 0x0001300018187984 */ /* 0x000ee20000000c00 */
[----:B--2---:R-:W-:Y:S01]  /*3c30*/  VIADD R0, R0, 0xd0 ;  /* 0x000000d000007836 */ /* 0x004fe20000000000 */
[----:B------:R-:W-:Y:S01]  /*3c40*/  @!PT LDS RZ, [RZ] ;  /* 0x00000000fffff984 */ /* 0x000fe20000000800 */
[----:B------:R-:W-:Y:S01]  /*3c50*/  @!PT LDS RZ, [RZ] ;  /* 0x00000000fffff984 */ /* 0x000fe20000000800 */
[----:B------:R-:W-:Y:S01]  /*3c60*/  @!PT LDS RZ, [RZ] ;  /* 0x00000000fffff984 */ /* 0x000fe20000000800 */
[----:B------:R-:W-:Y:S01]  /*3c70*/  @!PT LDS RZ, [RZ] ;  /* 0x00000000fffff984 */ /* 0x000fe20000000800 */
[----:B------:R2:W-:Y:S06]  /*3c80*/  MEMBAR.ALL.CTA ;  /* 0x0000000000007992 */ /* 0x0005ec0000008000 */
[----:B--2---:R-:W2:Y:S01]  /*3c90*/  FENCE.VIEW.ASYNC.S ;  /* 0x00000000000073c6 */ /* 0x004ea20000000000 */
[----:B------:R-:W-:Y:S04]  /*3ca0*/  PRMT R0, RZ, 0x654, R0 ;  /* 0x00000654ff007816 */ /* 0x000fe80000000000 */
[----:B--2---:R2:W-:Y:S01]  /*3cb0*/  SYNCS.ARRIVE.TRANS64.RED.A1T0 RZ, [R0+URZ], RZ ;  /* 0x000000ff00ff79a7 */ /* 0x0045e200081004ff */
[----:B---3--:R-:W-:Y:S11]  /*3cc0*/  LOP3.LUT P3, RZ, R26, 0x1, RZ, 0xc0, !PT ;  /* 0x000000011aff7812 */ /* 0x008ff6000786c0ff */
[----:B------:R-:W-:Y:S02]  /*3cd0*/  @!UPT UIADD3 URZ, UPT, UPT, URZ, URZ, URZ ;  /* 0x000000fffffff290 */ /* 0x000fe4000fffe0ff */
[----:B------:R-:W-:Y:S02]  /*3ce0*/  @P3 MOV R13, R24 ;  /* 0x00000018000d3202 */ /* 0x000fe40000000f00 */
[----:B------:R-:W-:Y:S01]  /*3cf0*/  @P3 LOP3.LUT R8, R25, 0xffff, RZ, 0xc0, !PT ;  /* 0x0000ffff19083812 */ /* 0x000fe200078ec0ff */
[----:B--2---:R-:W-:Y:S06]  /*3d00*/  @!P0 BRA `(.L_x_70) ;  /* 0x0000000000a48947 */ /* 0x004fec0003800000 */
[----:B-1----:R-:W-:Y:S01]  /*3d10*/  IMAD.HI.U32 R35, R22, R7, RZ ;  /* 0x0000000716237227 */ /* 0x002fe200078e00ff */
[----:B------:R-:W-:Y:S02]  /*3d20*/  ISETP.NE.AND P0, PT, R6, 0x1, PT ;  /* 0x000000010600780c */ /* 0x000fe40003f05270 */
[----:B------:R-:W-:Y:S01]  /*3d30*/  ISETP.NE.AND P2, PT, R72, 0x1, PT ;  /* 0x000000014800780c */ /* 0x000fe20003f45270 */
[----:B----4-:R-:W-:Y:S01]  /*3d40*/  IMAD.HI.U32 R34, R19, R16, RZ ;  /* 0x0000001013227227 */ /* 0x010fe200078e00ff */
[----:B------:R-:W-:Y:S02]  /*3d50*/  SHF.R.U32.HI R35, RZ, R18, R35 ;  /* 0x00000012ff237219 */ /* 0x000fe40000011623 */
[----:B------:R-:W-:Y:S01]  /*3d60*/  ISETP.NE.AND P4, PT, R2, 0x1, PT ;  /* 0x000000010200780c */ /* 0x000fe20003f85270 */
[----:B------:R-:W-:Y:S01]  /*3d70*/  IMAD.HI.U32 R36, R13, R16, RZ ;  /* 0x000000100d247227 */ /* 0x000fe200078e00ff */
[----:B------:R-:W-:Y:S02]  /*3d80*/  SHF.R.U32.HI R34, RZ, R17, R34 ;  /* 0x00000011ff227219 */ /* 0x000fe40000011622 */
[----:B------:R-:W-:Y:S01]  /*3d90*/  SEL R3, R22, R35, !P0 ;  /* 0x0000002316037207 */ /* 0x000fe20004000000 */
[C---:B------:R-:W-:Y:S01]  /*3da0*/  IMAD.HI.U32 R35, R8.reuse, R7, RZ ;  /* 0x0000000708237227 */ /* 0x040fe200078e00ff */
[----:B------:R-:W-:Y:S02]  /*3db0*/  SEL R11, R19, R34, !P4 ;  /* 0x00000022130b7207 */ /* 0x000fe40006000000 */
[----:B------:R-:W-:Y:S01]  /*3dc0*/  SHF.R.U32.HI R36, RZ, R17, R36 ;  /* 0x00000011ff247219 */ /* 0x000fe20000011624 */
[----:B------:R-:W-:Y:S01]  /*3dd0*/  IMAD.HI.U32 R38, R3, R4, RZ ;  /* 0x0000000403267227 */ /* 0x000fe200078e00ff */
[----:B------:R-:W-:Y:S03]  /*3de0*/  SHF.R.U32.HI R35, RZ, R18, R35 ;  /* 0x00000012ff237219 */ /* 0x000fe60000011623 */
[----:B------:R-:W-:Y:S01]  /*3df0*/  IMAD.HI.U32 R34, R11, R4, RZ ;  /* 0x000000040b227227 */ /* 0x000fe200078e00ff */
[----:B------:R-:W-:Y:S02]  /*3e00*/  @P2 SHF.R.U32.HI R3, RZ, R5, R38 ;  /* 0x00000005ff032219 */ /* 0x000fe40000011626 */
[----:B------:R-:W-:Y:S02]  /*3e10*/  SEL R9, R8, R35, !P0 ;  /* 0x0000002308097207 */ /* 0x000fe40004000000 */
[----:B------:R-:W-:Y:S01]  /*3e20*/  @P2 SHF.R.U32.HI R11, RZ, R5, R34 ;  /* 0x00000005ff0b2219 */ /* 0x000fe20000011622 */
[C---:B------:R-:W-:Y:S01]  /*3e30*/  IMAD R10, R72.reuse, R3, RZ ;  /* 0x00000003480a7224 */ /* 0x040fe200078e02ff */
[----:B------:R-:W-:Y:S01]  /*3e40*/  SEL R3, R13, R36, !P4 ;  /* 0x000000240d037207 */ /* 0x000fe20006000000 */
[C---:B------:R-:W-:Y:S03]  /*3e50*/  IMAD.HI.U32 R14, R9.reuse, R4, RZ ;  /* 0x00000004090e7227 */ /* 0x040fe600078e00ff */
[----:B------:R-:W-:Y:S01]  /*3e60*/  ISETP.GE.AND P0, PT, R9, R10, PT ;  /* 0x0000000a0900720c */ /* 0x000fe20003f06270 */
[C---:B------:R-:W-:Y:S01]  /*3e70*/  IMAD R12, R72.reuse, R11, RZ ;  /* 0x0000000b480c7224 */ /* 0x040fe200078e02ff */
[-C--:B------:R-:W-:Y:S04]  /*3e80*/  SHF.R.U32.HI R14, RZ, R5.reuse, R14 ;  /* 0x00000005ff0e7219 */ /* 0x080fe8000001160e */
[----:B------:R-:W-:Y:S02]  /*3e90*/  ISETP.GE.OR P0, PT, R3, R12, P0 ;  /* 0x0000000c0300720c */ /* 0x000fe40000706670 */
[----:B------:R-:W-:Y:S05]  /*3ea0*/  SEL R15, R9, R14, !P2 ;  /* 0x0000000e090f7207 */ /* 0x000fea0005000000 */
[----:B------:R-:W-:Y:S04]  /*3eb0*/  IMAD.MOV R14, RZ, RZ, -R15 ;  /* 0x000000ffff0e7224 */ /* 0x000fe800078e0a0f */
[----:B------:R-:W-:Y:S02]  /*3ec0*/  IMAD R14, R72, R14, R9 ;  /* 0x0000000e480e7224 */ /* 0x000fe400078e0209 */
[C---:B------:R-:W-:Y:S05]  /*3ed0*/  @!P0 IMAD.HI.U32 R10, R3.reuse, R4, RZ ;  /* 0x00000004030a8227 */ /* 0x040fea00078e00ff */
[----:B------:R-:W-:Y:S04]  /*3ee0*/  @!P0 SHF.R.U32.HI R10, RZ, R5, R10 ;  /* 0x00000005ff0a8219 */ /* 0x000fe8000001160a */
[----:B------:R-:W-:Y:S01]  /*3ef0*/  @!P0 SEL R0, R3, R10, !P2 ;  /* 0x0000000a03008207 */ /* 0x000fe20005000000 */
[----:B------:R-:W-:Y:S03]  /*3f00*/  IMAD.MOV R10, RZ, RZ, -R3 ;  /* 0x000000ffff0a7224 */ /* 0x000fe600078e0a03 */
[----:B------:R-:W-:Y:S01]  /*3f10*/  @!P0 IADD3 R15, PT, PT, R15, -R0, RZ ;  /* 0x800000000f0f8210 */ /* 0x000fe20007ffe0ff */
[----:B------:R-:W-:Y:S01]  /*3f20*/  @!P0 IMAD R0, R11, R14, R0 ;  /* 0x0000000e0b008224 */ /* 0x000fe200078e0200 */
[----:B------:R-:W-:Y:S01]  /*3f30*/  IADD3 R11, PT, PT, -R9, RZ, RZ ;  /* 0x000000ff090b7210 */ /* 0x000fe20007ffe1ff */
[----:B------:R-:W-:Y:S02]  /*3f40*/  IMAD R13, R2, R10, R13 ;  /* 0x0000000a020d7224 */ /* 0x000fe400078e020d */
[----:B------:R-:W-:Y:S02]  /*3f50*/  @!P0 IMAD R9, R15, R72, R3 ;  /* 0x000000480f098224 */ /* 0x000fe400078e0203 */
[----:B------:R-:W-:Y:S02]  /*3f60*/  @!P0 IMAD.MOV.U32 R3, RZ, RZ, R0 ;  /* 0x000000ffff038224 */ /* 0x000fe400078e0000 */
[----:B------:R-:W-:Y:S02]  /*3f70*/  IMAD R8, R6, R11, R8 ;  /* 0x0000000b06087224 */ /* 0x000fe400078e0208 */
[----:B------:R-:W-:Y:S02]  /*3f80*/  IMAD R13, R3, R2, R13 ;  /* 0x00000002030d7224 */ /* 0x000fe400078e020d */
[----:B------:R-:W-:Y:S02]  /*3f90*/  IMAD R8, R9, R6, R8 ;  /* 0x0000000609087224 */ /* 0x000fe400078e0208 */
.L_x_70:
[----:B------:R-:W-:Y:S05]  /*3fa0*/  BRA.U UP1, `(.L_x_71) ;  /* 0x0000000101107547 */ /* 0x000fea000b800000 */
[----:B------:R-:W-:Y:S04]  /*3fb0*/  MOV R0, UR6 ;  /* 0x0000000600007c02 */ /* 0x000fe80008000f00 */
[----:B------:R-:W-:Y:S04]  /*3fc0*/  SHF.L.U32 R3, R0, 0x1f, RZ ;  /* 0x0000001f00037819 */ /* 0x000fe800000006ff */
[----:B------:R-:W2:Y:S02]  /*3fd0*/  SYNCS.PHASECHK.TRANS64.TRYWAIT P0, [UR7+0xb8], R3 ;  /* 0x0000b803ff0075a7 */ /* 0x000ea40008001107 */
[----:B--2---:R-:W-:Y:S05]  /*3fe0*/  @!P0 BRA `(.L_x_72) ;  /* 0x0000007800388947 */ /* 0x004fea0003800000 */
.L_x_71:
[----:B------:R-:W-:Y:S02]  /*3ff0*/  R2UR UR35, R21 ;  /* 0x00000000152372ca */ /* 0x000fe400000e0000 */
[----:B------:R-:W-:Y:S02]  /*4000*/  R2UR UR34, R20 ;  /* 0x00000000142272ca */ /* 0x000fe400000e0000 */
[----:B------:R-:W-:Y:S02]  /*4010*/  ISETP.NE.U32.AND P2, PT, RZ, UR4, PT ;  /* 0x00000004ff007c0c */ /* 0x000fe4000bf45070 */
[----:B------:R-:W-:Y:S02]  /*4020*/  SHF.L.U32 R12, R31, 0x1f, RZ ;  /* 0x0000001f1f0c7819 */ /* 0x000fe400000006ff */
[----:B------:R-:W-:Y:S05]  /*4030*/  ISETP.NE.AND.EX P2, PT, RZ, UR5, PT, P2 ;  /* 0x00000005ff007c0c */ /* 0x000fea000bf45320 */
[----:B------:R-:W-:Y:S02]  /*4040*/  USHF.L.U32 UR35, UR35, 0x7, URZ ;  /* 0x0000000723237899 */ /* 0x000fe400080006ff */
[----:B------:R-:W-:Y:S01]  /*4050*/  USHF.L.U32 UR34, UR34, 0x8, URZ ;  /* 0x0000000822227899 */ /* 0x000fe200080006ff */
[----:B------:R-:W-:Y:S11]  /*4060*/  BRA.U !UP3, `(.L_x_73) ;  /* 0x000000010b347547 */ /* 0x000ff6000b800000 */
[----:B------:R-:W-:Y:S01]  /*4070*/  UPLOP3.LUT UP0, UPT, UPT, UPT, UP2, 0x80, 0x8 ;  /* 0x000000000008789c */ /* 0x000fe20003f0f020 */
[----:B--2---:R-:W-:Y:S02]  /*4080*/  HFMA2 R0, -RZ, RZ, 0, 5.9604644775390625e-08 ;  /* 0x00000001ff007431 */ /* 0x004fe400000001ff */
[----:B------:R-:W-:Y:S03]  /*4090*/  IMAD.MOV.U32 R171, RZ, RZ, 0x1 ;  /* 0x00000001ffab7424 */ /* 0x000fe600078e00ff */
[----:B------:R-:W-:Y:S05]  /*40a0*/  PLOP3.LUT P0, PT, PT, PT, UP0, 0x80, 0x8 ;  /* 0x000000000008781c */ /* 0x000fea0003f0f008 */
[----:B------:R-:W2:Y:S01]  /*40b0*/  @UP0 LDCU.64 UR10, c[0x0][0x888] ;  /* 0x00011100ff0a07ac */ /* 0x000ea20008000a00 */
[----:B------:R-:W-:Y:S07]  /*40c0*/  @UP0 UIMAD UR8, UR36, UR4, URZ ;  /* 0x00000004240802a4 */ /* 0x000fee000f8e02ff */
[----:B------:R-:W-:Y:S01]  /*40d0*/  @!P0 PRMT R171, R0, 0x7610, R171 ;  /* 0x0000761000ab8816 */ /* 0x000fe200000000ab */
[----:B--2---:R-:W-:Y:S03]  /*40e0*/  @UP0 UIMAD.WIDE UR10, UR8, 0x4, UR10 ;  /* 0x00000004080a08a5 */ /* 0x004fe6000f8e020a */
[----:B------:R-:W2:Y:S03]  /*40f0*/  @!UP0 LDCU UR8, c[0x0][0x880] ;  /* 0x00011000ff0887ac */ /* 0x000ea60008000800 */
[----:B------:R-:W-:Y:S01]  /*4100*/  IMAD.U32 R10, RZ, RZ, UR10 ;  /* 0x0000000aff0a7e24 */ /* 0x000fe2000f8e00ff */
[----:B------:R-:W-:Y:S05]  /*4110*/  MOV R11, UR11 ;  /* 0x0000000b000b7c02 */ /* 0x000fea0008000f00 */
[----:B-----5:R3:W5:Y:S02]  /*4120*/  @P0 LDG.E R81, desc[UR46][R10.64] ;  /* 0x0000002e0a510981 */ /* 0x020764000c1e1900 */
[----:B--23--:R-:W-:Y:S07]  /*4130*/  @!P0 IMAD.U32 R81, RZ, RZ, UR8 ;  /* 0x00000008ff518e24 */ /* 0x00cfee000f8e00ff */
.L_x_73:
[----:B-----5:R-:W-:Y:S01]  /*4140*/  @!P2 FSETP.EQ.AND P0, PT, R81, RZ, PT ;  /* 0x000000ff5100a20b */ /* 0x020fe20003f02000 */
[----:B------:R-:W-:Y:S01]  /*4150*/  @!UPT UIADD3 URZ, UPT, UPT, URZ, URZ, URZ ;  /* 0x000000fffffff290 */ /* 0x000fe2000fffe0ff */
[----:B------:R-:W-:Y:S11]  /*4160*/  @!P2 BRA `(.L_x_74) ;  /* 0x000000000014a947 */ /* 0x000ff60003800000 */
[----:B------:R-:W-:Y:S02]  /*4170*/  LOP3.LUT P2, RZ, R171, 0xff, RZ, 0xc0, !PT ;  /* 0x000000ffabff7812 */ /* 0x000fe4000784c0ff */
[----:B------:R-:W-:Y:S04]  /*4180*/  PLOP3.LUT P0, PT, PT, PT, UP0, 0x80, 0x8 ;  /* 0x000000000008781c */ /* 0x000fe80003f0f008 */
[----:B------:R-:W-:Y:S07]  /*4190*/  PLOP3.LUT P0, PT, P0, PT, PT, 0x8, 0x80 ;  /* 0x000000000080781c */ /* 0x000fee000070e170 */
[----:B------:R-:W-:Y:S11]  /*41a0*/  @P2 FSETP.EQ.AND P0, PT, R81, RZ, PT ;  /* 0x000000ff5100220b */ /* 0x000ff60003f02000 */
[----:B------:R-:W-:Y:S02]  /*41b0*/  @!UPT UIADD3 URZ, UPT, UPT, URZ, URZ, URZ ;  /* 0x000000fffffff290 */ /* 0x000fe4000fffe0ff */
.L_x_74:
[----:B------:R-:W3:Y:S01]  /*41c0*/  SYNCS.PHASECHK.TRANS64.TRYWAIT P2, [UR7+0x90], R12 ;  /* 0x0000900cff0075a7 */ /* 0x000ee20008041107 */
[----:B------:R-:W-:Y:S04]  /*41d0*/  ELECT P4, URZ, PT ;  /* 0x0000000000ff782f */ /* 0x000fe80003880000 */
[----:B------:R-:W-:Y:S11]  /*41e0*/  PLOP3.LUT P4, PT, P0, P4, PT, 0xf2, 0x2f ;  /* 0x00000000002f781c */ /* 0x000ff60000789e72 */
[----:B------:R-:W-:Y:S02]  /*41f0*/  @!UPT UIADD3 URZ, UPT, UPT, URZ, URZ, URZ ;  /* 0x000000fffffff290 */ /* 0x000fe4000fffe0ff */
[----:B-1----:R-:W-:Y:S05]  /*4200*/  @!P4 IADD3 R9, P0, PT, R32, 0x580, RZ ;  /* 0x000005802009c810 */ /* 0x002fea0007f1e0ff */
[----:B--2---:R-:W-:Y:S01]  /*4210*/  @!P4 IMAD.X R0, RZ, RZ, R33, P0 ;  /* 0x000000ffff00c224 */ /* 0x004fe200000e0621 */
[----:B---3--:R-:W-:Y:S07]  /*4220*/  @!P2 BRA `(.L_x_75) ;  /* 0x0000007400c0a947 */ /* 0x008fee0003800000 */
.L_x_161:
[----:B------:R-:W-:Y:S01]  /*4230*/  @!P4 R2UR UR8, R0 ;  /* 0x000000000008c2ca */ /* 0x000fe200000e0000 */
[----:B------:R-:W-:Y:S01]  /*4240*/  VOTEU.ALL UP1, P4 ;  /* 0x0000000000ff7886 */ /* 0x000fe20002020000 */
[----:B------:R-:W-:Y:S01]  /*4250*/  @!P4 R2UR UR9, R9 ;  /* 0x000000000909c2ca */ /* 0x000fe200000e0000 */
[----:B------:R-:W-:Y:S01]  /*4260*/  @!P4 IMAD.MOV.U32 R0, RZ, RZ, 0x2000 ;  /* 0x00002000ff00c424 */ /* 0x000fe200078e00ff */
[----:B------:R-:W-:Y:S01]  /*4270*/  UMOV UR10, 0x0 ;  /* 0x00000000000a7882 */ /* 0x000fe20000000000 */
[----:B------:R-:W-:Y:S01]  /*4280*/  UMOV UR11, 0x10000000 ;  /* 0x10000000000b7882 */ /* 0x000fe20000000000 */
[----:B------:R-:W-:Y:S01]  /*4290*/  @!UP1 UIADD3 UR32, UPT, UPT, UR7, 0x200, URZ ;  /* 0x0000020007209890 */ /* 0x000fe2000fffe0ff */
[----:B------:R-:W-:Y:S01]  /*42a0*/  @!P4 IADD3 R9, P0, PT, R32, 0x580, RZ ;  /* 0x000005802009c810 */ /* 0x000fe20007f1e0ff */
[----:B------:R-:W-:Y:S05]  /*42b0*/  VOTEU.ALL UP1, P4 ;  /* 0x0000000000ff7886 */ /* 0x000fea0002020000 */
[----:B------:R-:W-:Y:S01]  /*42c0*/  IMAD.U32 R11, RZ, RZ, UR8 ;  /* 0x00000008ff0b7e24 */ /* 0x000fe2000f8e00ff */
[----:B------:R-:W-:Y:S01]  /*42d0*/  UPRMT UR8, UR37, 0x654, UR33 ;  /* 0x0000065425087896 */ /* 0x000fe20008000021 */
[----:B------:R-:W-:Y:S03]  /*42e0*/  IMAD.U32 R10, RZ, RZ, UR9 ;  /* 0x00000009ff0a7e24 */ /* 0x000fe6000f8e00ff */
[----:B------:R-:W-:Y:S02]  /*42f0*/  @!P4 R2UR UR15, R11 ;  /* 0x000000000b0fc2ca */ /* 0x000fe400000e0000 */
[----:B------:R-:W-:Y:S11]  /*4300*/  @!P4 R2UR UR14, R10 ;  /* 0x000000000a0ec2ca */ /* 0x000ff600000e0000 */
[----:B------:R-:W-:Y:S02]  /*4310*/  @!UPT UIADD3 URZ, UPT, UPT, URZ, URZ, URZ ;  /* 0x000000fffffff290 */ /* 0x000fe4000fffe0ff */
[----:B------:R2:W-:Y:S01]  /*4320*/  @!UP1 UTMALDG.3D [UR32], [UR14], desc[UR10] ;  /* 0x00000a200e0095b4 */ /* 0x0005e20008011000 */
[----:B------:R3:W-:Y:S01]  /*4330*/  @!P4 SYNCS.ARRIVE.TRANS64.RED.A0TR RZ, [UR7+0x70], R0 ;  /* 0x00007000ffffc9a7 */ /* 0x0007e20008300407 */
[----:B------:R-:W-:Y:S01]  /*4340*/  SYNCS.ARRIVE.TRANS64.RED.A1T0 RZ, [UR8], RZ ;  /* 0x000000ffffff79a7 */ /* 0x000fe20008100408 */
[----:B---3--:R-:W-:Y:S01]  /*4350*/  @!P4 IMAD.X R0, RZ, RZ, R33, P0 ;  /* 0x000000ffff00c224 */ /* 0x008fe200000e0621 */
[----:B------:R-:W3:Y:S02]  /*4360*/  SYNCS.PHASECHK.TRANS64.TRYWAIT P2, [UR7+0x98], R12 ;  /* 0x0000980cff0075a7 */ /* 0x000ee40008041107 */
[----:B--23--:R-:W-:Y:S05]  /*4370*/  @!P2 BRA `(.L_x_76) ;  /* 0x000000740084a947 */ /* 0x00cfea0003800000 */
.L_x_163:
        /* <DEDUP_REMOVED lines=8> */
[----:B------:R-:W-:Y:S01]  /*4400*/  @!UP1 UIADD3 UR24, UPT, UPT, UR7, 0x2200, URZ ;  /* 0x0000220007189890 */ /* 0x000fe2000fffe0ff */
[----:B------:R-:W-:Y:S01]  /*4410*/  VOTEU.ALL UP1, P4 ;  /* 0x0000000000ff7886 */ /* 0x000fe20002020000 */
[----:B------:R-:W-:Y:S01]  /*4420*/  UMOV UR27, UR35 ;  /* 0x00000023001b7c82 */ /* 0x000fe20008000000 */
[----:B------:R-:W-:Y:S02]  /*4430*/  UMOV UR28, UR36 ;  /* 0x00000024001c7c82 */ /* 0x000fe40008000000 */
[----:B------:R-:W-:Y:S01]  /*4440*/  IMAD.U32 R11, RZ, RZ, UR8 ;  /* 0x00000008ff0b7e24 */ /* 0x000fe2000f8e00ff */
[----:B------:R-:W-:Y:S01]  /*4450*/  UPRMT UR8, UR37, 0x654, UR25 ;  /* 0x0000065425087896 */ /* 0x000fe20008000019 */
[----:B------:R-:W-:Y:S02]  /*4460*/  IMAD.U32 R10, RZ, RZ, UR9 ;  /* 0x00000009ff0a7e24 */ /* 0x000fe4000f8e00ff */
[----:B------:R-:W-:Y:S01]  /*4470*/  @!P4 IMAD.X R20, RZ, RZ, R33, P0 ;  /* 0x000000ffff14c224 */ /* 0x000fe200000e0621 */
[----:B------:R-:W-:Y:S02]  /*4480*/  @!P4 R2UR UR15, R11 ;  /* 0x000000000b0fc2ca */ /* 0x000fe400000e0000 */
[----:B------:R-:W-:Y:S11]  /*4490*/  @!P4 R2UR UR14, R10 ;  /* 0x000000000a0ec2ca */ /* 0x000ff600000e0000 */
[----:B------:R-:W-:Y:S02]  /*44a0*/  @!UPT UIADD3 URZ, UPT, UPT, URZ, URZ, URZ ;  /* 0x000000fffffff290 */ /* 0x000fe4000fffe0ff */
[----:B------:R2:W-:Y:S01]  /*44b0*/  @!UP1 UTMALDG.3D [UR24], [UR14], desc[UR10] ;  /* 0x00000a180e0095b4 */ /* 0x0005e20008011000 */
[----:B------:R2:W-:Y:S01]  /*44c0*/  @!P4 SYNCS.ARRIVE.TRANS64.RED.A0TR RZ, [UR7+0x78], R0 ;  /* 0x00007800ffffc9a7 */ /* 0x0005e20008300407 */
[----:B------:R-:W-:Y:S01]  /*44d0*/  SYNCS.ARRIVE.TRANS64.RED.A1T0 RZ, [UR8], RZ ;  /* 0x000000ffffff79a7 */ /* 0x000fe20008100408 */
[----:B------:R-:W3:Y:S02]  /*44e0*/  SYNCS.PHASECHK.TRANS64.TRYWAIT P2, [UR7+0xa0], R12 ;  /* 0x0000a00cff0075a7 */ /* 0x000ee40008041107 */
[----:B--23--:R-:W-:Y:S05]  /*44f0*/  @!P2 BRA `(.L_x_77) ;  /* 0x00000074003ca947 */ /* 0x00cfea0003800000 */
.L_x_165:
[----:B------:R-:W2:Y:S01]  /*4500*/  LDC.64 R14, c[0x0][0xb10] ;  /* 0x0002c400ff0e7b82 */ /* 0x000ea20000000a00 */
[----:B------:R-:W-:Y:S01]  /*4510*/  @!P4 R2UR UR8, R20 ;  /* 0x000000001408c2ca */ /* 0x000fe200000e0000 */
[----:B------:R-:W-:Y:S01]  /*4520*/  VOTEU.ALL UP1, P4 ;  /* 0x0000000000ff7886 */ /* 0x000fe20002020000 */
[----:B------:R-:W-:Y:S01]  /*4530*/  @!P4 R2UR UR9, R21 ;  /* 0x000000001509c2ca */ /* 0x000fe200000e0000 */
[----:B------:R-:W-:Y:S01]  /*4540*/  UMOV UR10, 0x0 ;  /* 0x00000000000a7882 */ /* 0x000fe20000000000 */
[----:B------:R-:W-:Y:S03]  /*4550*/  UMOV UR11, 0x10000000 ;  /* 0x10000000000b7882 */ /* 0x000fe60000000000 */
[----:B------:R-:W3:Y:S01]  /*4560*/  LDC.64 R10, c[0x0][0xb18] ;  /* 0x0002c600ff0a7b82 */ /* 0x000ee20000000a00 */
[----:B------:R-:W-:Y:S01]  /*4570*/  @!UP1 UIADD3 UR18, UPT, UPT, UR34, 0x80, URZ ;  /* 0x0000008022129890 */ /* 0x000fe2000fffe0ff */
[----:B------:R-:W-:Y:S01]  /*4580*/  @P3 SHF.R.U32.HI R28, RZ, 0x10, R25 ;  /* 0x00000010ff1c3819 */ /* 0x000fe20000011619 */
[----:B------:R-:W-:Y:S01]  /*4590*/  @!UP1 UIADD3 UR16, UPT, UPT, UR7, 0x4200, URZ ;  /* 0x0000420007109890 */ /* 0x000fe2000fffe0ff */
[----:B------:R-:W-:Y:S01]  /*45a0*/  VIADD R30, R30, 0x1 ;  /* 0x000000011e1e7836 */ /* 0x000fe20000000000 */
[----:B------:R-:W-:Y:S03]  /*45b0*/  VOTEU.ALL UP1, P4 ;  /* 0x0000000000ff7886 */ /* 0x000fe60002020000 */
[----:B------:R-:W5:Y:S01]  /*45c0*/  @!P1 LDC R0, c[0x0][0xb20] ;  /* 0x0002c800ff009b82 */ /* 0x000f620000000800 */
[----:B------:R-:W-:Y:S01]  /*45d0*/  UMOV UR19, UR35 ;  /* 0x0000002300137c82 */ /* 0x000fe20008000000 */
[----:B------:R-:W-:Y:S01]  /*45e0*/  IMAD.U32 R21, RZ, RZ, UR8 ;  /* 0x00000008ff157e24 */ /* 0x000fe2000f8e00ff */
[----:B------:R-:W-:Y:S05]  /*45f0*/  UMOV UR20, UR36 ;  /* 0x0000002400147c82 */ /* 0x000fea0008000000 */
[----:B-1----:R-:W1:Y:S01]  /*4600*/  @!P1 LDC R3, c[0x0][0xb0c] ;  /* 0x0002c300ff039b82 */ /* 0x002e620000000800 */
[----:B------:R-:W-:Y:S01]  /*4610*/  IMAD.U32 R20, RZ, RZ, UR9 ;  /* 0x00000009ff147e24 */ /* 0x000fe2000f8e00ff */
[----:B------:R-:W-:Y:S01]  /*4620*/  UPRMT UR8, UR37, 0x654, UR17 ;  /* 0x0000065425087896 */ /* 0x000fe20008000011 */
[----:B------:R-:W-:Y:S03]  /*4630*/  @!P4 R2UR UR15, R21 ;  /* 0x00000000150fc2ca */ /* 0x000fe600000e0000 */
[----:B------:R-:W-:Y:S01]  /*4640*/  @!P4 R2UR UR14, R20 ;  /* 0x00000000140ec2ca */ /* 0x000fe200000e0000 */
[----:B------:R-:W-:Y:S11]  /*4650*/  @!P4 IMAD.MOV.U32 R20, RZ, RZ, 0x2000 ;  /* 0x00002000ff14c424 */ /* 0x000ff600078e00ff */
[----:B------:R-:W-:Y:S01]  /*4660*/  @!UPT UIADD3 URZ, UPT, UPT, URZ, URZ, URZ ;  /* 0x000000fffffff290 */ /* 0x000fe2000fffe0ff */
[----:B------:R1:W-:Y:S01]  /*4670*/  @!UP1 UTMALDG.3D [UR16], [UR14], desc[UR10] ;  /* 0x00000a100e0095b4 */ /* 0x0003e20008011000 */
[----:B------:R1:W-:Y:S02]  /*4680*/  @!P4 SYNCS.ARRIVE.TRANS64.RED.A0TR RZ, [UR7+0x80], R20 ;  /* 0x00008014ffffc9a7 */ /* 0x0003e40008300407 */
[----:B-1----:R-:W-:Y:S01]  /*4690*/  @!P1 ISETP.NE.AND P2, PT, R3, 0x1, PT ;  /* 0x000000010300980c */ /* 0x002fe20003f45270 */
[C---:B--2---:R-:W-:Y:S01]  /*46a0*/  @!P1 IMAD.HI.U32 R14, R13.reuse, R14, RZ ;  /* 0x0000000e0d0e9227 */ /* 0x044fe200078e00ff */
[----:B---3--:R-:W-:Y:S03]  /*46b0*/  @!P1 ISETP.NE.AND P0, PT, R10, 0x1, PT ;  /* 0x000000010a00980c */ /* 0x008fe60003f05270 */
[C---:B------:R-:W-:Y:S01]  /*46c0*/  @!P1 IMAD.HI.U32 R11, R8.reuse, R11, RZ ;  /* 0x0000000b080b9227 */ /* 0x040fe200078e00ff */
[----:B------:R-:W-:Y:S04]  /*46d0*/  @!P1 SHF.R.U32.HI R14, RZ, R15, R14 ;  /* 0x0000000fff0e9219 */ /* 0x000fe8000001160e */
[----:B-----5:R-:W-:Y:S01]  /*46e0*/  @!P1 SHF.R.U32.HI R9, RZ, R0, R11 ;  /* 0x00000000ff099219 */ /* 0x020fe2000001160b */
[----:B------:R-:W-:Y:S01]  /*46f0*/  SYNCS.ARRIVE.TRANS64.RED.A1T0 RZ, [UR8], RZ ;  /* 0x000000ffffff79a7 */ /* 0x000fe20008100408 */
[----:B------:R-:W-:Y:S02]  /*4700*/  @!P1 SEL R14, R13, R14, !P2 ;  /* 0x0000000e0d0e9207 */ /* 0x000fe40005000000 */
[----:B------:R-:W-:Y:S01]  /*4710*/  @!P1 SEL R9, R8, R9, !P0 ;  /* 0x0000000908099207 */ /* 0x000fe20004000000 */
[----:B------:R-:W1:Y:S04]  /*4720*/  SYNCS.PHASECHK.TRANS64.TRYWAIT P5, [UR7+0xa8], R12 ;  /* 0x0000a80cff0075a7 */ /* 0x000e6800080a1107 */
[----:B------:R-:W-:Y:S02]  /*4730*/  @!P1 IMAD.IADD R0, R9, 0x1, -R14 ;  /* 0x0000000109009824 */ /* 0x000fe400078e0a0e */
[----:B------:R-:W-:Y:S02]  /*4740*/  @!P1 IMAD.IADD R9, R14, 0x1, -R9 ;  /* 0x000000010e099824 */ /* 0x000fe400078e0a09 */
[----:B------:R-:W-:Y:S02]  /*4750*/  @!P1 IMAD R13, R0, R3, R13 ;  /* 0x00000003000d9224 */ /* 0x000fe400078e020d */
[----:B------:R-:W-:Y:S01]  /*4760*/  @!P1 IMAD R8, R9, R10, R8 ;  /* 0x0000000a09089224 */ /* 0x000fe200078e0208 */
[----:B-1----:R-:W-:Y:S06]  /*4770*/  @!P5 BRA `(.L_x_78) ;  /* 0x0000007000b4d947 */ /* 0x002fec0003800000 */
.L_x_167:
[----:B-1----:R-:W-:Y:S01]  /*4780*/  @!P4 IADD3 R3, P0, PT, R32, 0x580, RZ ;  /* 0x000005802003c810 */ /* 0x002fe20007f1e0ff */
[----:B------:R-:W-:Y:S01]  /*4790*/  VOTEU.ALL UP1, P4 ;  /* 0x0000000000ff7886 */ /* 0x000fe20002020000 */
[----:B------:R-:W-:Y:S01]  /*47a0*/  UMOV UR18, 0x0 ;  /* 0x0000000000127882 */ /* 0x000fe20000000000 */
[----:B------:R-:W-:Y:S01]  /*47b0*/  UMOV UR19, 0x10000000 ;  /* 0x1000000000137882 */ /* 0x000fe20000000000 */
[----:B------:R-:W-:Y:S01]  /*47c0*/  @!P4 R2UR UR9, R3 ;  /* 0x000000000309c2ca */ /* 0x000fe200000e0000 */
[----:B------:R-:W-:Y:S01]  /*47d0*/  @!P4 IMAD.X R0, RZ, RZ, R33, P0 ;  /* 0x000000ffff00c224 */ /* 0x000fe200000e0621 */
[----:B------:R-:W-:Y:S01]  /*47e0*/  @!UP1 UIADD3 UR10, UPT, UPT, UR34, 0xc0, URZ ;  /* 0x000000c0220a9890 */ /* 0x000fe2000fffe0ff */
[----:B------:R-:W-:Y:S01]  /*47f0*/  ISETP.NE.AND P0, PT, R30, 0x2, PT ;  /* 0x000000021e00780c */ /* 0x000fe20003f05270 */
[----:B------:R-:W-:Y:S01]  /*4800*/  UMOV UR11, UR35 ;  /* 0x00000023000b7c82 */ /* 0x000fe20008000000 */
[----:B------:R-:W-:Y:S01]  /*4810*/  UMOV UR12, UR36 ;  /* 0x00000024000c7c82 */ /* 0x000fe20008000000 */
[----:B------:R-:W-:Y:S01]  /*4820*/  @!P4 R2UR UR8, R0 ;  /* 0x000000000008c2ca */ /* 0x000fe200000e0000 */
[----:B------:R-:W-:Y:S01]  /*4830*/  IMAD.IADD R20, R8, 0x1, R147 ;  /* 0x0000000108147824 */ /* 0x000fe200078e0293 */
[----:B------:R-:W-:Y:S01]  /*4840*/  @P3 R2UR UR36, R28 ;  /* 0x000000001c2432ca */ /* 0x000fe200000e0000 */
[----:B------:R-:W-:Y:S01]  /*4850*/  IMAD.IADD R21, R13, 0x1, R170 ;  /* 0x000000010d157824 */ /* 0x000fe200078e02aa */
[----:B------:R-:W-:Y:S02]  /*4860*/  SEL R0, RZ, 0x1, P0 ;  /* 0x00000001ff007807 */ /* 0x000fe40000000000 */
[----:B------:R-:W-:Y:S01]  /*4870*/  LOP3.LUT R31, R31, 0x1, RZ, 0x3c, !PT ;  /* 0x000000011f1f7812 */ /* 0x000fe200078e3cff */
[----:B------:R-:W-:Y:S01]  /*4880*/  IMAD.U32 R10, RZ, RZ, UR9 ;  /* 0x00000009ff0a7e24 */ /* 0x000fe2000f8e00ff */
[----:B------:R-:W-:Y:S01]  /*4890*/  @!UP1 UIADD3 UR9, UPT, UPT, UR7, 0x88, URZ ;  /* 0x0000008807099890 */ /* 0x000fe2000fffe0ff */
[----:B------:R-:W-:Y:S02]  /*48a0*/  LOP3.LUT R29, R29, R0, RZ, 0x3c, !PT ;  /* 0x000000001d1d7212 */ /* 0x000fe400078e3cff */
[----:B------:R-:W-:Y:S02]  /*48b0*/  SEL R30, R30, RZ, P0 ;  /* 0x000000ff1e1e7207 */ /* 0x000fe40000000000 */
[----:B------:R-:W-:Y:S01]  /*48c0*/  IMAD.U32 R11, RZ, RZ, UR8 ;  /* 0x00000008ff0b7e24 */ /* 0x000fe2000f8e00ff */
[----:B------:R-:W-:Y:S01]  /*48d0*/  @!P4 R2UR UR14, R10 ;  /* 0x000000000a0ec2ca */ /* 0x000fe200000e0000 */
[----:B------:R-:W-:Y:S01]  /*48e0*/  @!UP1 UIADD3 UR8, UPT, UPT, UR7, 0x6200, URZ ;  /* 0x0000620007089890 */ /* 0x000fe2000fffe0ff */
[----:B------:R-:W-:Y:S02]  /*48f0*/  VOTEU.ALL UP1, P4 ;  /* 0x0000000000ff7886 */ /* 0x000fe40002020000 */
[----:B------:R-:W-:Y:S11]  /*4900*/  @!P4 R2UR UR15, R11 ;  /* 0x000000000b0fc2ca */ /* 0x000ff600000e0000 */
[----:B------:R-:W-:Y:S02]  /*4910*/  @!UPT UIADD3 URZ, UPT, UPT, URZ, URZ, URZ ;  /* 0x000000fffffff290 */ /* 0x000fe4000fffe0ff */
[----:B------:R2:W-:Y:S01]  /*4920*/  @!UP1 UTMALDG.3D [UR8], [UR14], desc[UR18] ;  /* 0x000012080e0095b4 */ /* 0x0005e20008011000 */
[----:B------:R2:W-:Y:S01]  /*4930*/  @!P4 SYNCS.ARRIVE.TRANS64.RED.A0TR RZ, [UR7+0x88], R23 ;  /* 0x00008817ffffc9a7 */ /* 0x0005e20008300407 */
[----:B------:R-:W-:Y:S01]  /*4940*/  UPLOP3.LUT UP1, UPT, UPT, UPT, UPT, 0x80, 0x8 ;  /* 0x000000000008789c */ /* 0x000fe20003f2f070 */
[----:B------:R-:W-:Y:S01]  /*4950*/  SYNCS.ARRIVE.TRANS64.RED.A1T0 RZ, [UR13], RZ ;  /* 0x000000ffffff79a7 */ /* 0x000fe2000810040d */
[----:B------:R-:W-:Y:S09]  /*4960*/  @P3 BRA `(.L_x_79) ;  /* 0xfffffff000943947 */ /* 0x000ff2000383ffff */
[----:B------:R-:W-:-:S04]  /*4970*/  SHF.L.U32 R3, R31, 0x1f, RZ ;  /* 0x0000001f1f037819 */ /* 0x000fc800000006ff */
[----:B------:R-:W1:Y:S02]  /*4980*/  SYNCS.PHASECHK.TRANS64.TRYWAIT P0, [UR7+0x90], R3 ;  /* 0x00009003ff0075a7 */ /* 0x000e640008001107 */
[----:B-1----:R-:W-:Y:S05]  /*4990*/  @!P0 BRA `(.L_x_80) ;  /* 0x0000007000448947 */ /* 0x002fea0003800000 */
.L_x_169:
[----:B------:R-:W3:Y:S02]  /*49a0*/  SYNCS.PHASECHK.TRANS64.TRYWAIT P0, [UR7+0x98], R3 ;  /* 0x00009803ff0075a7 */ /* 0x000ee40008001107 */
[----:B---3--:R-:W-:Y:S05]  /*49b0*/  @!P0 BRA `(.L_x_81) ;  /* 0x0000007000548947 */ /* 0x008fea0003800000 */
.L_x_171:
[----:B------:R-:W3:Y:S02]  /*49c0*/  SYNCS.PHASECHK.TRANS64.TRYWAIT P0, [UR7+0xa0], R3 ;  /* 0x0000a003ff0075a7 */ /* 0x000ee40008001107 */
[----:B---3--:R-:W-:Y:S05]  /*49d0*/  @!P0 BRA `(.L_x_82) ;  /* 0x0000007000648947 */ /* 0x008fea0003800000 */
.L_x_173:
[----:B-1----:R-:W-:-:S07]  /*49e0*/  MOV R0, UR7 ;  /* 0x0000000700007c02 */ /* 0x002fce0008000f00 */
.L_x_83:
[----:B-1----:R-:W-:-:S04]  /*49f0*/  SHF.L.U32 R3, R31, 0x1f, RZ ;  /* 0x0000001f1f037819 */ /* 0x002fc800000006ff */
[----:B------:R1:W3:Y:S03]  /*4a00*/  SYNCS.PHASECHK.TRANS64.TRYWAIT P0, [R0+URZ+0xa8], R3 ;  /* 0x0000a803000075a7 */ /* 0x0002e600080011ff */
[----:B---3--:R-:W-:Y:S05]  /*4a10*/  @!P0 NANOSLEEP.SYNCS 0x989680 ;  /* 0x009896800000895d */ /* 0x008fea0003900000 */
[----:B------:R-:W3:Y:S02]  /*4a20*/  @!P0 SYNCS.PHASECHK.TRANS64 P0, [R0+URZ+0xa8], R3 ;  /* 0x0000a803000085a7 */ /* 0x000ee400080010ff */
[----:B--23--:R-:W-:Y:S05]  /*4a30*/  @P0 EXIT ;  /* 0x000000000000094d */ /* 0x00cfea0003800000 */
[----:B------:R-:W-:Y:S05]  /*4a40*/  BRA `(.L_x_83) ;  /* 0xfffffffc00e87947 */ /* 0x000fea000383ffff */
.L_x_68:
[----:B------:R-:W-:-:S06]  /*4a50*/  UISETP.GE.AND UP1, UPT, UR8, 0x4, UPT ;  /* 0x000000040800788c */ /* 0x000fcc000bf26270 */
[----:B------:R-:W-:-:S13]  /*4a60*/  PLOP3.LUT P0, PT, PT, PT, UP1, 0x80, 0x8 ;  /* 0x000000000008781c */ /* 0x000fda0003f0f018 */
[----:B------:R-:W-:Y:S05]  /*4a70*/  @!P0 EXIT ;  /* 0x000000000000894d */ /* 0x000fea0003800000 */
[----:B------:R-:W-:Y:S01]  /*4a80*/  BAR.SYNC.DEFER_BLOCKING 0x6, 0xa0 ;  /* 0x0182800000007b1d */ /* 0x000fe20000010000 */
[C---:B------:R-:W-:Y:S01]  /*4a90*/  IMAD.SHL.U32 R3, R185.reuse, 0x40, RZ ;  /* 0x00000040b9037824 */ /* 0x040fe200078e00ff */
[C---:B------:R-:W-:Y:S01]  /*4aa0*/  LOP3.LUT R189, R185.reuse, 0x60, RZ, 0xc0, !PT ;  /* 0x00000060b9bd7812 */ /* 0x040fe200078ec0ff */
[C---:B------:R-:W-:Y:S01]  /*4ab0*/  IMAD.SHL.U32 R172, R185.reuse, 0x8, RZ ;  /* 0x00000008b9ac7824 */ /* 0x040fe200078e00ff */
[C---:B------:R-:W-:Y:S01]  /*4ac0*/  LOP3.LUT R187, R185.reuse, 0x2, RZ, 0xc0, !PT ;  /* 0x00000002b9bb7812 */ /* 0x040fe200078ec0ff */
[----:B------:R-:W-:Y:S01]  /*4ad0*/  IMAD.U32 R79, R185, 0x10000, RZ ;  /* 0x00010000b94f7824 */ /* 0x000fe200078e00ff */
[----:B------:R-:W-:Y:S02]  /*4ae0*/  UMOV UR49, 0x400 ;  /* 0x0000040000317882 */ /* 0x000fe40000000000 */
[----:B------:R-:W1:Y:S01]  /*4af0*/  LDC R177, c[0x0][0x370] ;  /* 0x0000dc00ffb17b82 */ /* 0x000e620000000800 */
[----:B------:R-:W-:Y:S01]  /*4b00*/  ULEA UR49, UR37, UR49, 0x18 ;  /* 0x0000003125317291 */ /* 0x000fe2000f8ec0ff */
[----:B------:R-:W-:Y:S01]  /*4b10*/  LOP3.LUT R5, R3, 0x180, RZ, 0xc0, !PT ;  /* 0x0000018003057812 */ /* 0x000fe200078ec0ff */
[----:B------:R-:W-:Y:S01]  /*4b20*/  HFMA2 R191, -RZ, RZ, 0, 0 ;  /* 0x00000000ffbf7431 */ /* 0x000fe200000001ff */
[----:B------:R-:W-:Y:S01]  /*4b30*/  LOP3.LUT R79, R79, 0x600000, RZ, 0xc0, !PT ;  /* 0x006000004f4f7812 */ /* 0x000fe200078ec0ff */
[----:B------:R-:W-:Y:S01]  /*4b40*/  UIADD3 UR4, UPT, UPT, UR49, 0x8200, URZ ;  /* 0x0000820031047890 */ /* 0x000fe2000fffe0ff */
[----:B------:R-:W-:Y:S01]  /*4b50*/  LOP3.LUT R172, R5, 0x30, R172, 0xf8, !PT ;  /* 0x0000003005ac7812 */ /* 0x000fe200078ef8ac */
[----:B------:R-:W-:Y:S01]  /*4b60*/  IMAD.MOV.U32 R76, RZ, RZ, RZ ;  /* 0x000000ffff4c7224 */ /* 0x000fe200078e00ff */
[----:B------:R-:W2:Y:S01]  /*4b70*/  LDC R74, c[0x0][0xb0c] ;  /* 0x0002c300ff4a7b82 */ /* 0x000ea20000000800 */
[----:B------:R-:W-:-:S02]  /*4b80*/  LOP3.LUT R185, R185, 0x4, RZ, 0xc0, !PT ;  /* 0x00000004b9b97812 */ /* 0x000fc400078ec0ff */
[----:B------:R-:W-:Y:S02]  /*4b90*/  CS2R R182, SRZ ;  /* 0x0000000000b67805 */ /* 0x000fe4000001ff00 */
[----:B------:R-:W-:Y:S02]  /*4ba0*/  LOP3.LUT R172, R172, 0x1e40, R3, 0xf8, !PT ;  /* 0x00001e40acac7812 */ /* 0x000fe400078ef803 */
[----:B------:R-:W-:Y:S02]  /*4bb0*/  CS2R R180, SRZ ;  /* 0x0000000000b47805 */ /* 0x000fe4000001ff00 */
[----:B------:R-:W-:Y:S01]  /*4bc0*/  IADD3 R184, PT, PT, -R185, 0x2, RZ ;  /* 0x00000002b9b87810 */ /* 0x000fe20007ffe1ff */
[----:B------:R-:W-:Y:S01]  /*4bd0*/  IMAD.MOV R176, RZ, RZ, -R187 ;  /* 0x000000ffffb07224 */ /* 0x000fe200078e0abb */
[----:B------:R-:W-:Y:S01]  /*4be0*/  MOV R188, UR4 ;  /* 0x0000000400bc7c02 */ /* 0x000fe20008000f00 */
[----:B------:R-:W4:Y:S01]  /*4bf0*/  LDC R174, c[0x0][0xb20] ;  /* 0x0002c800ffae7b82 */ /* 0x000f220000000800 */
[----:B------:R-:W3:Y:S01]  /*4c00*/  LDS R0, [UR49+0x150] ;  /* 0x00015031ff007984 */ /* 0x000ee20008000800 */
[----:B------:R-:W-:Y:S01]  /*4c10*/  VIADD R186, R172, UR49 ;  /* 0x00000031acba7c36 */ /* 0x000fe20008000000 */
[----:B------:R-:W1:Y:S01]  /*4c20*/  LDCU.64 UR52, c[0x0][0x348] ;  /* 0x00006900ff3477ac */ /* 0x000e620008000a00 */
[----:B------:R-:W-:-:S02]  /*4c30*/  IMAD.MOV R175, RZ, RZ, -R185 ;  /* 0x000000ffffaf7224 */ /* 0x000fc400078e0ab9 */
[----:B------:R-:W-:Y:S01]  /*4c40*/  VIADD R186, R186, 0x200 ;  /* 0x00000200baba7836 */ /* 0x000fe20000000000 */
[----:B------:R-:W1:Y:S01]  /*4c50*/  LDCU.64 UR38, c[0x0][0x888] ;  /* 0x00011100ff2677ac */ /* 0x000e620008000a00 */
[----:B------:R-:W1:Y:S01]  /*4c60*/  LDC R73, c[0x0][0xb30] ;  /* 0x0002cc00ff497b82 */ /* 0x000e620000000800 */
[----:B------:R-:W1:Y:S01]  /*4c70*/  LDCU.64 UR44, c[0x0][0x890] ;  /* 0x00011200ff2c77ac */ /* 0x000e620008000a00 */
[----:B------:R-:W-:-:S06]  /*4c80*/  UIADD3 UR48, UPT, UPT, UR49, 0x200, URZ ;  /* 0x0000020031307890 */ /* 0x000fcc000fffe0ff */
[----:B------:R-:W1:Y:S08]  /*4c90*/  LDC.64 R168, c[0x0][0xb10] ;  /* 0x0002c400ffa87b82 */ /* 0x000e700000000a00 */
[----:B------:R-:W1:Y:S08]  /*4ca0*/  LDC.64 R70, c[0x0][0xb18] ;  /* 0x0002c600ff467b82 */ /* 0x000e700000000a00 */
[----:B------:R-:W1:Y:S08]  /*4cb0*/  LDC.64 R68, c[0x0][0xb28] ;  /* 0x0002ca00ff447b82 */ /* 0x000e700000000a00 */
[----:B------:R-:W1:Y:S01]  /*4cc0*/  LDC.64 R166, c[0x0][0x8b0] ;  /* 0x00022c00ffa67b82 */ /* 0x000e620000000a00 */
[----:B---3--:R-:W-:-:S07]  /*4cd0*/  IMAD.IADD R79, R0, 0x1, R79 ;  /* 0x00000001004f7824 */ /* 0x008fce00078e024f */
[----:B------:R-:W3:Y:S08]  /*4ce0*/  LDC.64 R164, c[0x0][0x8a8] ;  /* 0x00022a00ffa47b82 */ /* 0x000ef00000000a00 */
[----:B--2-4-:R-:W1:Y:S02]  /*4cf0*/  LDC R178, c[0x0][0x374] ;  /* 0x0000dd00ffb27b82 */ /* 0x014e640000000800 */
.L_x_128:
[C---:B------:R-:W-:Y:S02]  /*4d00*/  LEA R0, R191.reuse, UR49, 0x3 ;  /* 0x00000031bf007c11 */ /* 0x040fe4000f8e18ff */
[----:B------:R-:W-:Y:S02]  /*4d10*/  SHF.L.U32 R3, R182, 0x1f, RZ ;  /* 0x0000001fb6037819 */ /* 0x000fe400000006ff */
[----:B------:R-:W-:Y:S02]  /*4d20*/  LEA R16, R191, UR49, 0x4 ;  /* 0x00000031bf107c11 */ /* 0x000fe4000f8e20ff */
[----:B------:R-:W2:Y:S02]  /*4d30*/  SYNCS.PHASECHK.TRANS64.TRYWAIT P0, [R0+URZ+0xc0], R3 ;  /* 0x0000c003000075a7 */ /* 0x000ea400080011ff */
[----:B-12---:R-:W-:Y:S05]  /*4d40*/  @!P0 BRA `(.L_x_84) ;  /* 0x0000006c00a08947 */ /* 0x006fea0003800000 */
.L_x_174:
[----:B------:R-:W4:Y:S01]  /*4d50*/  LDC.64 R12, c[0x0][0xb10] ;  /* 0x0002c400ff0c7b82 */ /* 0x000f220000000a00 */
[----:B------:R-:W3:Y:S01]  /*4d60*/  LDS.128 R16, [R16+0x130] ;  /* 0x0001300010107984 */ /* 0x000ee20000000c00 */
[----:B-1----:R-:W-:Y:S01]  /*4d70*/  ISETP.NE.AND P1, PT, R73, 0x1, PT ;  /* 0x000000014900780c */ /* 0x002fe20003f25270 */
[----:B--2---:R-:W-:Y:S01]  /*4d80*/  VIADD R0, R0, 0xd0 ;  /* 0x000000d000007836 */ /* 0x004fe20000000000 */
[----:B------:R-:W-:Y:S04]  /*4d90*/  ISETP.GE.AND P0, PT, R72, 0x1, PT ;  /* 0x000000014800780c */ /* 0x000fe80003f06270 */
[----:B------:R-:W1:Y:S01]  /*4da0*/  LDC.64 R10, c[0x0][0xb18] ;  /* 0x0002c600ff0a7b82 */ /* 0x000e620000000a00 */
[----:B------:R-:W-:Y:S01]  /*4db0*/  PRMT R0, RZ, 0x654, R0 ;  /* 0x00000654ff007816 */ /* 0x000fe20000000000 */
[----:B------:R-:W-:Y:S01]  /*4dc0*/  @!PT LDS RZ, [RZ] ;  /* 0x00000000fffff984 */ /* 0x000fe20000000800 */
[----:B------:R-:W-:Y:S01]  /*4dd0*/  @!PT LDS RZ, [RZ] ;  /* 0x00000000fffff984 */ /* 0x000fe20000000800 */
[----:B------:R-:W-:Y:S01]  /*4de0*/  @!PT LDS RZ, [RZ] ;  /* 0x00000000fffff984 */ /* 0x000fe20000000800 */
[----:B------:R-:W-:Y:S01]  /*4df0*/  @!PT LDS RZ, [RZ] ;  /* 0x00000000fffff984 */ /* 0x000fe20000000800 */
[----:B------:R2:W-:Y:S06]  /*4e00*/  MEMBAR.ALL.CTA ;  /* 0x0000000000007992 */ /* 0x0005ec0000008000 */
[----:B--2---:R-:W2:Y:S01]  /*4e10*/  FENCE.VIEW.ASYNC.S ;  /* 0x00000000000073c6 */ /* 0x004ea20000000000 */
[----:B------:R-:W1:Y:S08]  /*4e20*/  @!P1 LDC R14, c[0x0][0xb20] ;  /* 0x0002c800ff0e9b82 */ /* 0x000e700000000800 */
[----:B------:R-:W1:Y:S01]  /*4e30*/  @!P1 LDC R9, c[0x0][0xb0c] ;  /* 0x0002c300ff099b82 */ /* 0x000e620000000800 */
[----:B--2---:R2:W-:Y:S01]  /*4e40*/  SYNCS.ARRIVE.TRANS64.RED.A1T0 RZ, [R0+URZ], RZ ;  /* 0x000000ff00ff79a7 */ /* 0x0045e200081004ff */
[----:B---3--:R-:W-:Y:S04]  /*4e50*/  LOP3.LUT P4, RZ, R18, 0x1, RZ, 0xc0, !PT ;  /* 0x0000000112ff7812 */ /* 0x008fe8000788c0ff */
[----:B------:R-:W-:Y:S09]  /*4e60*/  P2R R190, PR, RZ, 0x10 ;  /* 0x00000010ffbe7803 */ /* 0x000ff20000000000 */
[----:B------:R-:W-:Y:S02]  /*4e70*/  @P4 MOV R77, R16 ;  /* 0x00000010004d4202 */ /* 0x000fe40000000f00 */
[----:B------:R-:W-:Y:S01]  /*4e80*/  @P4 LOP3.LUT R75, R17, 0xffff, RZ, 0xc0, !PT ;  /* 0x0000ffff114b4812 */ /* 0x000fe200078ec0ff */
[----:B--2-4-:R-:W-:Y:S06]  /*4e90*/  @!P0 BRA `(.L_x_85) ;  /* 0x0000000000a48947 */ /* 0x014fec0003800000 */
[----:B------:R-:W-:Y:S01]  /*4ea0*/  IMAD.HI.U32 R23, R178, R71, RZ ;  /* 0x00000047b2177227 */ /* 0x000fe200078e00ff */
[----:B------:R-:W-:Y:S02]  /*4eb0*/  ISETP.NE.AND P0, PT, R70, 0x1, PT ;  /* 0x000000014600780c */ /* 0x000fe40003f05270 */
[----:B------:R-:W-:Y:S01]  /*4ec0*/  ISETP.NE.AND P2, PT, R72, 0x1, PT ;  /* 0x000000014800780c */ /* 0x000fe20003f45270 */
[----:B------:R-:W-:Y:S01]  /*4ed0*/  IMAD.HI.U32 R22, R177, R168, RZ ;  /* 0x000000a8b1167227 */ /* 0x000fe200078e00ff */
[----:B------:R-:W-:Y:S02]  /*4ee0*/  SHF.R.U32.HI R23, RZ, R174, R23 ;  /* 0x000000aeff177219 */ /* 0x000fe40000011617 */
[----:B------:R-:W-:Y:S01]  /*4ef0*/  ISETP.NE.AND P3, PT, R74, 0x1, PT ;  /* 0x000000014a00780c */ /* 0x000fe20003f65270 */
[----:B------:R-:W-:Y:S01]  /*4f00*/  IMAD.HI.U32 R26, R77, R168, RZ ;  /* 0x000000a84d1a7227 */ /* 0x000fe200078e00ff */
[----:B------:R-:W-:Y:S02]  /*4f10*/  SHF.R.U32.HI R22, RZ, R169, R22 ;  /* 0x000000a9ff167219 */ /* 0x000fe40000011616 */
[----:B------:R-:W-:Y:S01]  /*4f20*/  SEL R3, R178, R23, !P0 ;  /* 0x00000017b2037207 */ /* 0x000fe20004000000 */
[----:B------:R-:W-:Y:S01]  /*4f30*/  IMAD.HI.U32 R23, R75, R71, RZ ;  /* 0x000000474b177227 */ /* 0x000fe200078e00ff */
[----:B------:R-:W-:Y:S02]  /*4f40*/  SEL R7, R177, R22, !P3 ;  /* 0x00000016b1077207 */ /* 0x000fe40005800000 */
[----:B------:R-:W-:Y:S01]  /*4f50*/  SHF.R.U32.HI R26, RZ, R169, R26 ;  /* 0x000000a9ff1a7219 */ /* 0x000fe2000001161a */
[-C--:B------:R-:W-:Y:S04]  /*4f60*/  IMAD.HI.U32 R22, R3, R68.reuse, RZ ;  /* 0x0000004403167227 */ /* 0x080fe800078e00ff */
[----:B------:R-:W-:Y:S01]  /*4f70*/  IMAD.HI.U32 R24, R7, R68, RZ ;  /* 0x0000004407187227 */ /* 0x000fe200078e00ff */
[-C--:B------:R-:W-:Y:S02]  /*4f80*/  @P2 SHF.R.U32.HI R3, RZ, R69.reuse, R22 ;  /* 0x00000045ff032219 */ /* 0x080fe40000011616 */
[----:B------:R-:W-:Y:S02]  /*4f90*/  SHF.R.U32.HI R22, RZ, R174, R23 ;  /* 0x000000aeff167219 */ /* 0x000fe40000011617 */
[----:B------:R-:W-:Y:S01]  /*4fa0*/  @P2 SHF.R.U32.HI R7, RZ, R69, R24 ;  /* 0x00000045ff072219 */ /* 0x000fe20000011618 */
[C---:B------:R-:W-:Y:S01]  /*4fb0*/  IMAD R2, R72.reuse, R3, RZ ;  /* 0x0000000348027224 */ /* 0x040fe200078e02ff */
[----:B------:R-:W-:Y:S02]  /*4fc0*/  SEL R5, R75, R22, !P0 ;  /* 0x000000164b057207 */ /* 0x000fe40004000000 */
[----:B------:R-:W-:Y:S01]  /*4fd0*/  SEL R3, R77, R26, !P3 ;  /* 0x0000001a4d037207 */ /* 0x000fe20005800000 */
[----:B------:R-:W-:Y:S01]  /*4fe0*/  IMAD R4, R72, R7, RZ ;  /* 0x0000000748047224 */ /* 0x000fe200078e02ff */
[C---:B------:R-:W-:Y:S01]  /*4ff0*/  ISETP.GE.AND P0, PT, R5.reuse, R2, PT ;  /* 0x000000020500720c */ /* 0x040fe20003f06270 */
[----:B------:R-:W-:Y:S03]  /*5000*/  IMAD.HI.U32 R6, R5, R68, RZ ;  /* 0x0000004405067227 */ /* 0x000fe600078e00ff */
[----:B------:R-:W-:Y:S01]  /*5010*/  ISETP.GE.OR P0, PT, R3, R4, P0 ;  /* 0x000000040300720c */ /* 0x000fe20000706670 */
[----:B------:R-:W-:Y:S01]  /*5020*/  IMAD.MOV R4, RZ, RZ, -R3 ;  /* 0x000000ffff047224 */ /* 0x000fe200078e0a03 */
[-C--:B------:R-:W-:Y:S03]  /*5030*/  SHF.R.U32.HI R6, RZ, R69.reuse, R6 ;  /* 0x00000045ff067219 */ /* 0x080fe60000011606 */
[----:B------:R-:W-:Y:S01]  /*5040*/  IMAD R77, R74, R4, R77 ;  /* 0x000000044a4d7224 */ /* 0x000fe200078e024d */
[----:B------:R-:W-:Y:S05]  /*5050*/  SEL R15, R5, R6, !P2 ;  /* 0x00000006050f7207 */ /* 0x000fea0005000000 */
[----:B------:R-:W-:Y:S02]  /*5060*/  IMAD.MOV R6, RZ, RZ, -R15 ;  /* 0x000000ffff067224 */ /* 0x000fe400078e0a0f */
[C---:B------:R-:W-:Y:S04]  /*5070*/  @!P0 IMAD.HI.U32 R2, R3.reuse, R68, RZ ;  /* 0x0000004403028227 */ /* 0x040fe800078e00ff */
[----:B------:R-:W-:Y:S01]  /*5080*/  IMAD R6, R72, R6, R5 ;  /* 0x0000000648067224 */ /* 0x000fe200078e0205 */
[----:B------:R-:W-:Y:S04]  /*5090*/  @!P0 SHF.R.U32.HI R2, RZ, R69, R2 ;  /* 0x00000045ff028219 */ /* 0x000fe80000011602 */
[----:B------:R-:W-:Y:S02]  /*50a0*/  @!P0 SEL R0, R3, R2, !P2 ;  /* 0x0000000203008207 */ /* 0x000fe40005000000 */
[----:B------:R-:W-:Y:S02]  /*50b0*/  IADD3 R2, PT, PT, -R5, RZ, RZ ;  /* 0x000000ff05027210 */ /* 0x000fe40007ffe1ff */
[----:B------:R-:W-:Y:S01]  /*50c0*/  @!P0 IADD3 R8, PT, PT, R15, -R0, RZ ;  /* 0x800000000f088210 */ /* 0x000fe20007ffe0ff */
[----:B------:R-:W-:Y:S02]  /*50d0*/  @!P0 IMAD R0, R7, R6, R0 ;  /* 0x0000000607008224 */ /* 0x000fe400078e0200 */
[----:B------:R-:W-:Y:S02]  /*50e0*/  IMAD R75, R70, R2, R75 ;  /* 0x00000002464b7224 */ /* 0x000fe400078e024b */
[----:B------:R-:W-:Y:S02]  /*50f0*/  @!P0 IMAD R5, R8, R72, R3 ;  /* 0x0000004808058224 */ /* 0x000fe400078e0203 */
[----:B------:R-:W-:Y:S04]  /*5100*/  @!P0 IMAD.MOV.U32 R3, RZ, RZ, R0 ;  /* 0x000000ffff038224 */ /* 0x000fe800078e0000 */
[----:B------:R-:W-:Y:S02]  /*5110*/  IMAD R77, R3, R74, R77 ;  /* 0x0000004a034d7224 */ /* 0x000fe400078e024d */
[----:B------:R-:W-:Y:S07]  /*5120*/  IMAD R75, R5, R70, R75 ;  /* 0x00000046054b7224 */ /* 0x000fee00078e024b */
.L_x_85:
[----:B-1----:R-:W-:Y:S01]  /*5130*/  @!P1 ISETP.NE.AND P0, PT, R10, 0x1, PT ;  /* 0x000000010a00980c */ /* 0x002fe20003f05270 */
[----:B------:R-:W-:Y:S01]  /*5140*/  @!P1 IMAD.HI.U32 R0, R77, R12, RZ ;  /* 0x0000000c4d009227 */ /* 0x000fe200078e00ff */
[----:B------:R-:W-:Y:S01]  /*5150*/  @!P1 ISETP.NE.AND P2, PT, R9, 0x1, PT ;  /* 0x000000010900980c */ /* 0x000fe20003f45270 */
[----:B------:R-:W-:Y:S01]  /*5160*/  ULOP3.LUT UP0, URZ, UR48, 0x1b0, URZ, 0xc0, !UPT ;  /* 0x000001b030ff7892 */ /* 0x000fe2000f80c0ff */
[----:B------:R-:W-:Y:S01]  /*5170*/  R2UR UR42, R21 ;  /* 0x00000000152a72ca */ /* 0x000fe200000e0000 */
[----:B------:R-:W-:Y:S01]  /*5180*/  @!P1 IMAD.HI.U32 R3, R75, R11, RZ ;  /* 0x0000000b4b039227 */ /* 0x000fe200078e00ff */
[----:B------:R-:W-:Y:S02]  /*5190*/  @!P1 SHF.R.U32.HI R0, RZ, R13, R0 ;  /* 0x0000000dff009219 */ /* 0x000fe40000011600 */
[----:B------:R-:W-:Y:S01]  /*51a0*/  R2UR UR41, R20 ;  /* 0x00000000142972ca */ /* 0x000fe200000e0000 */
[----:B------:R-:W-:Y:S01]  /*51b0*/  VIADD R191, R191, 0x1 ;  /* 0x00000001bfbf7836 */ /* 0x000fe20000000000 */
[----:B------:R-:W-:Y:S02]  /*51c0*/  @!P1 SHF.R.U32.HI R2, RZ, R14, R3 ;  /* 0x0000000eff029219 */ /* 0x000fe40000011603 */
[----:B------:R-:W-:Y:S02]  /*51d0*/  @!P1 SEL R3, R77, R0, !P2 ;  /* 0x000000004d039207 */ /* 0x000fe40005000000 */
[----:B------:R-:W-:Y:S02]  /*51e0*/  @!P1 SEL R2, R75, R2, !P0 ;  /* 0x000000024b029207 */ /* 0x000fe40004000000 */
[----:B------:R-:W-:Y:S01]  /*51f0*/  @P4 SHF.R.U32.HI R179, RZ, 0x10, R17 ;  /* 0x00000010ffb34819 */ /* 0x000fe20000011611 */
[----:B------:R-:W-:Y:S02]  /*5200*/  USHF.L.U32 UR42, UR42, 0x7, URZ ;  /* 0x000000072a2a7899 */ /* 0x000fe400080006ff */
[----:B------:R-:W-:Y:S02]  /*5210*/  @!P1 IMAD.IADD R0, R2, 0x1, -R3 ;  /* 0x0000000102009824 */ /* 0x000fe400078e0a03 */
[----:B------:R-:W-:Y:S01]  /*5220*/  @!P1 IMAD.IADD R2, R3, 0x1, -R2 ;  /* 0x0000000103029824 */ /* 0x000fe200078e0a02 */
[----:B------:R-:W-:Y:S01]  /*5230*/  USHF.L.U32 UR41, UR41, 0x8, URZ ;  /* 0x0000000829297899 */ /* 0x000fe200080006ff */
[----:B------:R-:W-:Y:S02]  /*5240*/  @!P1 IMAD R77, R0, R9, R77 ;  /* 0x00000009004d9224 */ /* 0x000fe400078e024d */
[----:B------:R-:W-:Y:S01]  /*5250*/  @!P1 IMAD R75, R2, R10, R75 ;  /* 0x0000000a024b9224 */ /* 0x000fe200078e024b */
[----:B------:R-:W-:Y:S08]  /*5260*/  BRA.U !UP0, `(.L_x_86) ;  /* 0x0000000108407547 */ /* 0x000ff0000b800000 */
[----:B------:R-:W1:Y:S01]  /*5270*/  LDCU.64 UR8, c[0x4][0x88] ;  /* 0x01001100ff0877ac */ /* 0x000e620008000a00 */
[----:B------:R-:W-:Y:S01]  /*5280*/  MOV R3, 0x0 ;  /* 0x0000000000037802 */ /* 0x000fe20000000f00 */
[----:B------:R-:W-:Y:S02]  /*5290*/  HFMA2 R12, -RZ, RZ, 0, 5.9604644775390625e-08 ;  /* 0x00000001ff0c7431 */ /* 0x000fe400000001ff */
[----:B------:R-:W-:Y:S02]  /*52a0*/  IMAD.MOV.U32 R8, RZ, RZ, 0x70 ;  /* 0x00000070ff087424 */ /* 0x000fe400078e00ff */
[----:B------:R-:W-:Y:S01]  /*52b0*/  IMAD.MOV.U32 R13, RZ, RZ, RZ ;  /* 0x000000ffff0d7224 */ /* 0x000fe200078e00ff */
[----:B------:R-:W2:Y:S01]  /*52c0*/  LDCU.64 UR6, c[0x4][0x90] ;  /* 0x01001200ff0677ac */ /* 0x000ea20008000a00 */
[----:B------:R-:W3:Y:S01]  /*52d0*/  LDC.64 R2, c[0x4][R3] ;  /* 0x0100000003027b82 */ /* 0x000ee20000000a00 */
[----:B------:R-:W4:Y:S01]  /*52e0*/  LDCU.64 UR4, c[0x4][0x8] ;  /* 0x01000100ff0477ac */ /* 0x000f220008000a00 */
[----:B-1----:R-:W-:Y:S01]  /*52f0*/  MOV R5, UR9 ;  /* 0x0000000900057c02 */ /* 0x002fe20008000f00 */
[----:B------:R-:W-:Y:S01]  /*5300*/  IMAD.U32 R4, RZ, RZ, UR8 ;  /* 0x00000008ff047e24 */ /* 0x000fe2000f8e00ff */
[----:B--2---:R-:W-:Y:S01]  /*5310*/  MOV R7, UR7 ;  /* 0x0000000700077c02 */ /* 0x004fe20008000f00 */
[----:B------:R-:W-:Y:S01]  /*5320*/  IMAD.U32 R6, RZ, RZ, UR6 ;  /* 0x00000006ff067e24 */ /* 0x000fe2000f8e00ff */
[----:B----4-:R-:W-:Y:S01]  /*5330*/  MOV R11, UR5 ;  /* 0x00000005000b7c02 */ /* 0x010fe20008000f00 */
[----:B------:R-:W-:Y:S02]  /*5340*/  IMAD.U32 R10, RZ, RZ, UR4 ;  /* 0x00000004ff0a7e24 */ /* 0x000fe4000f8e00ff */
[----:B------:R-:W-:Y:S07]  /*5350*/  LEPC R20, `(.L_x_86) ;  /* 0x000000001014794e */ /* 0x000fee0000000000 */
[----:B---3-5:R-:W-:Y:S05]  /*5360*/  CALL.ABS.NOINC R2 ;  /* 0x0000000002007343 */ /* 0x028fea0003c00000 */
.L_x_86:
[----:B------:R-:W-:Y:S01]  /*5370*/  LOP3.LUT P0, RZ, R188, 0x1b0, RZ, 0xc0, !PT ;  /* 0x000001b0bcff7812 */ /* 0x000fe2000780c0ff */
[----:B------:R-:W-:Y:S11]  /*5380*/  BSSY.RECONVERGENT B6, `(.L_x_87) ;  /* 0x0000013000067945 */ /* 0x000ff60003800200 */
[----:B------:R-:W-:Y:S01]  /*5390*/  @!UPT UIADD3 URZ, UPT, UPT, URZ, URZ, URZ ;  /* 0x000000fffffff290 */ /* 0x000fe2000fffe0ff */
[----:B------:R-:W-:Y:S05]  /*53a0*/  @!P0 BRA `(.L_x_88) ;  /* 0x0000000000408947 */ /* 0x000fea0003800000 */
        /* <DEDUP_REMOVED lines=16> */
.L_x_88:
[----:B------:R-:W-:Y:S05]  /*54b0*/  BSYNC.RECONVERGENT B6 ;  /* 0x0000000000067941 */ /* 0x000fea0003800200 */
.L_x_87:
[----:B------:R-:W-:Y:S01]  /*54c0*/  ISETP.NE.U32.AND P4, PT, R166, RZ, PT ;  /* 0x000000ffa600720c */ /* 0x000fe20003f85070 */
[----:B------:R-:W-:Y:S01]  /*54d0*/  UISETP.NE.AND UP2, UPT, UR50, URZ, UPT ;  /* 0x000000ff3200728c */ /* 0x000fe2000bf45270 */
[----:B------:R-:W-:Y:S01]  /*54e0*/  ISETP.NE.U32.AND P2, PT, RZ, UR38, PT ;  /* 0x00000026ff007c0c */ /* 0x000fe2000bf45070 */
[----:B------:R-:W-:Y:S01]  /*54f0*/  UISETP.NE.U32.AND UP1, UPT, UR44, URZ, UPT ;  /* 0x000000ff2c00728c */ /* 0x000fe2000bf25070 */
[----:B------:R-:W-:Y:S01]  /*5500*/  ISETP.NE.AND.EX P4, PT, R167, RZ, PT, P4 ;  /* 0x000000ffa700720c */ /* 0x000fe20003f85340 */
[----:B------:R-:W-:Y:S01]  /*5510*/  UPLOP3.LUT UP0, UPT, UPT, UPT, UPT, 0x40, 0x4 ;  /* 0x000000000004789c */ /* 0x000fe20003f0e870 */
[----:B------:R-:W-:Y:S01]  /*5520*/  ISETP.NE.AND.EX P2, PT, RZ, UR39, PT, P2 ;  /* 0x00000027ff007c0c */ /* 0x000fe2000bf45320 */
[----:B------:R-:W-:Y:S01]  /*5530*/  UISETP.NE.AND.EX UP1, UPT, UR45, URZ, UPT, UP1 ;  /* 0x000000ff2d00728c */ /* 0x000fe2000bf25310 */
[----:B------:R-:W-:Y:S04]  /*5540*/  PLOP3.LUT P1, PT, PT, PT, UP2, 0x80, 0x8 ;  /* 0x000000000008781c */ /* 0x000fe80003f2f028 */
[----:B------:R-:W-:Y:S06]  /*5550*/  @UP2 UPLOP3.LUT UP0, UPT, UPT, UPT, UP1, 0x80, 0x8 ;  /* 0x000000000008289c */ /* 0x000fec0003f0f010 */
[----:B------:R-:W-:Y:S01]  /*5560*/  PLOP3.LUT P0, PT, PT, PT, UP0, 0x80, 0x8 ;  /* 0x000000000008781c */ /* 0x000fe20003f0f008 */
[----:B------:R-:W-:Y:S01]  /*5570*/  @!UPT UIADD3 URZ, UPT, UPT, URZ, URZ, URZ ;  /* 0x000000fffffff290 */ /* 0x000fe2000fffe0ff */
[----:B------:R-:W-:Y:S11]  /*5580*/  BRA.U !UP1, `(.L_x_89) ;  /* 0x0000000109387547 */ /* 0x000ff6000b800000 */
[----:B------:R-:W-:Y:S01]  /*5590*/  UISETP.NE.U32.AND UP0, UPT, UR38, URZ, UPT ;  /* 0x000000ff2600728c */ /* 0x000fe2000bf05070 */
[----:B------:R-:W-:Y:S02]  /*55a0*/  HFMA2 R0, -RZ, RZ, 0, 5.9604644775390625e-08 ;  /* 0x00000001ff007431 */ /* 0x000fe400000001ff */
[----:B------:R-:W-:Y:S01]  /*55b0*/  IMAD.MOV.U32 R171, RZ, RZ, 0x1 ;  /* 0x00000001ffab7424 */ /* 0x000fe200078e00ff */
[----:B------:R-:W-:Y:S06]  /*55c0*/  UISETP.NE.AND.EX UP0, UPT, UR39, URZ, UPT, UP0 ;  /* 0x000000ff2700728c */ /* 0x000fec000bf05300 */
[----:B------:R-:W-:Y:S05]  /*55d0*/  PLOP3.LUT P3, PT, PT, PT, UP0, 0x80, 0x8 ;  /* 0x000000000008781c */ /* 0x000fea0003f6f008 */
[----:B------:R-:W1:Y:S01]  /*55e0*/  @UP0 LDCU.64 UR6, c[0x0][0x888] ;  /* 0x00011100ff0607ac */ /* 0x000e620008000a00 */
[----:B------:R-:W-:Y:S07]  /*55f0*/  @UP0 UIMAD UR4, UR36, UR44, URZ ;  /* 0x0000002c240402a4 */ /* 0x000fee000f8e02ff */
[----:B------:R-:W-:Y:S01]  /*5600*/  @!P3 PRMT R171, R0, 0x7610, R171 ;  /* 0x0000761000abb816 */ /* 0x000fe200000000ab */
[----:B-1----:R-:W-:Y:S03]  /*5610*/  @UP0 UIMAD.WIDE UR6, UR4, 0x4, UR6 ;  /* 0x00000004040608a5 */ /* 0x002fe6000f8e0206 */
[----:B------:R-:W1:Y:S03]  /*5620*/  @!UP0 LDCU UR4, c[0x0][0x880] ;  /* 0x00011000ff0487ac */ /* 0x000e660008000800 */
[----:B------:R-:W-:Y:S01]  /*5630*/  IMAD.U32 R2, RZ, RZ, UR6 ;  /* 0x00000006ff027e24 */ /* 0x000fe2000f8e00ff */
[----:B------:R-:W-:Y:S05]  /*5640*/  MOV R3, UR7 ;  /* 0x0000000700037c02 */ /* 0x000fea0008000f00 */
[----:B-----5:R2:W5:Y:S02]  /*5650*/  @P3 LDG.E R81, desc[UR46][R2.64] ;  /* 0x0000002e02513981 */ /* 0x020564000c1e1900 */
[----:B-12---:R-:W-:Y:S02]  /*5660*/  @!P3 IMAD.U32 R81, RZ, RZ, UR4 ;  /* 0x00000004ff51be24 */ /* 0x006fe4000f8e00ff */
.L_x_89:
[----:B------:R-:W-:Y:S05]  /*5670*/  @!P4 BRA `(.L_x_90) ;  /* 0x000000000020c947 */ /* 0x000fea0003800000 */
[----:B------:R-:W-:Y:S04]  /*5680*/  ISETP.NE.U32.AND P3, PT, R164, RZ, PT ;  /* 0x000000ffa400720c */ /* 0x000fe80003f65070 */
[----:B------:R-:W-:Y:S11]  /*5690*/  ISETP.NE.AND.EX P3, PT, R165, RZ, PT, P3 ;  /* 0x000000ffa500720c */ /* 0x000ff60003f65330 */
[----:B------:R-:W-:Y:S02]  /*56a0*/  @!UPT UIADD3 URZ, UPT, UPT, URZ, URZ, URZ ;  /* 0x000000fffffff290 */ /* 0x000fe4000fffe0ff */
[----:B------:R-:W1:Y:S01]  /*56b0*/  @P3 LDC.64 R2, c[0x0][0x8a8] ;  /* 0x00022a00ff023b82 */ /* 0x000e620000000a00 */
[----:B------:R-:W-:Y:S04]  /*56c0*/  @P3 IMAD R0, R166, UR36, RZ ;  /* 0x00000024a6003c24 */ /* 0x000fe8000f8e02ff */
[----:B-1----:R-:W-:Y:S05]  /*56d0*/  @P3 IMAD.WIDE R2, R0, 0x4, R2 ;  /* 0x0000000400023825 */ /* 0x002fea00078e0202 */
[----:B-----5:R1:W5:Y:S02]  /*56e0*/  @P3 LDG.E R78, desc[UR46][R2.64] ;  /* 0x0000002e024e3981 */ /* 0x020364000c1e1900 */
[----:B-1----:R-:W2:Y:S02]  /*56f0*/  @!P3 LDC R78, c[0x0][0x8a0] ;  /* 0x00022800ff4ebb82 */ /* 0x002ea40000000800 */
.L_x_90:
[----:B-----5:R-:W-:Y:S01]  /*5700*/  FSETP.NEU.AND P4, PT, R81, RZ, PT ;  /* 0x000000ff5100720b */ /* 0x020fe20003f8d000 */
[----:B------:R-:W-:Y:S01]  /*5710*/  BSSY B1, `(.L_x_91) ;  /* 0x0000047000017945 */ /* 0x000fe20003800000 */
[----:B------:R-:W-:Y:S01]  /*5720*/  SEL R5, RZ, 0xffffffff, P2 ;  /* 0xffffffffff057807 */ /* 0x000fe20001000000 */
[----:B------:R-:W-:Y:S01]  /*5730*/  IMAD.MOV.U32 R196, RZ, RZ, 0x1 ;  /* 0x00000001ffc47424 */ /* 0x000fe200078e00ff */
[----:B------:R-:W-:Y:S01]  /*5740*/  LOP3.LUT P3, RZ, R171, 0xff, RZ, 0xc0, !PT ;  /* 0x000000ffabff7812 */ /* 0x000fe2000786c0ff */
[C---:B------:R-:W-:Y:S01]  /*5750*/  IMAD R80, R76.reuse, 0x100, R79 ;  /* 0x000001004c507824 */ /* 0x040fe200078e024f */
[----:B------:R-:W-:Y:S02]  /*5760*/  @P1 SEL R0, RZ, 0xffffffff, P4 ;  /* 0xffffffffff001807 */ /* 0x000fe40002000000 */
[----:B------:R-:W-:Y:S02]  /*5770*/  CS2R R162, SRZ ;  /* 0x0000000000a27805 */ /* 0x000fe4000001ff00 */
[----:B------:R-:W-:Y:S02]  /*5780*/  LEA R3, R181, UR49, 0x3 ;  /* 0x00000031b5037c11 */ /* 0x000fe4000f8e18ff */
[----:B------:R-:W-:Y:S02]  /*5790*/  CS2R R160, SRZ ;  /* 0x0000000000a07805 */ /* 0x000fe4000001ff00 */
[----:B------:R-:W-:Y:S02]  /*57a0*/  @P0 SEL R0, R5, R0, !P3 ;  /* 0x0000000005000207 */ /* 0x000fe40005800000 */
[----:B------:R-:W-:Y:S02]  /*57b0*/  CS2R R158, SRZ ;  /* 0x00000000009e7805 */ /* 0x000fe4000001ff00 */
[----:B------:R-:W-:Y:S02]  /*57c0*/  LEA R193, R76, UR49, 0x3 ;  /* 0x000000314cc17c11 */ /* 0x000fe4000f8e18ff */
[----:B------:R-:W-:Y:S02]  /*57d0*/  CS2R R156, SRZ ;  /* 0x00000000009c7805 */ /* 0x000fe4000001ff00 */
[----:B------:R-:W-:Y:S02]  /*57e0*/  @P1 LOP3.LUT R0, R0, 0x1, RZ, 0xc0, !PT ;  /* 0x0000000100001812 */ /* 0x000fe400078ec0ff */
[----:B------:R-:W-:Y:S02]  /*57f0*/  CS2R R154, SRZ ;  /* 0x00000000009a7805 */ /* 0x000fe4000001ff00 */
[----:B------:R-:W-:Y:S02]  /*5800*/  SHF.L.U32 R2, R183, 0x1f, RZ ;  /* 0x0000001fb7027819 */ /* 0x000fe400000006ff */
[----:B------:R-:W-:Y:S02]  /*5810*/  CS2R R152, SRZ ;  /* 0x0000000000987805 */ /* 0x000fe4000001ff00 */
[----:B------:R-:W-:Y:S02]  /*5820*/  ISETP.NE.U32.OR P6, PT, R0, 0x1, !P1 ;  /* 0x000000010000780c */ /* 0x000fe40004fc5470 */
[----:B------:R-:W-:Y:S02]  /*5830*/  CS2R R150, SRZ ;  /* 0x0000000000967805 */ /* 0x000fe4000001ff00 */
[----:B------:R-:W-:Y:S02]  /*5840*/  PLOP3.LUT P2, PT, PT, PT, UP1, 0x80, 0x8 ;  /* 0x000000000008781c */ /* 0x000fe40003f4f018 */
[----:B------:R-:W-:Y:S02]  /*5850*/  CS2R R148, SRZ ;  /* 0x0000000000947805 */ /* 0x000fe4000001ff00 */
[----:B------:R-:W-:Y:S02]  /*5860*/  SEL R0, RZ, 0xffffffff, P4 ;  /* 0xffffffffff007807 */ /* 0x000fe40002000000 */
[----:B------:R-:W-:Y:S03]  /*5870*/  P2R R198, PR, RZ, 0x40 ;  /* 0x00000040ffc67803 */ /* 0x000fe60000000000 */
[----:B------:R-:W-:Y:S04]  /*5880*/  @P6 SHF.L.U32 R4, R180, 0x1f, RZ ;  /* 0x0000001fb4046819 */ /* 0x000fe800000006ff */
[----:B------:R-:W-:Y:S01]  /*5890*/  @P2 SEL R0, R5, R0, !P3 ;  /* 0x0000000005002207 */ /* 0x000fe20005800000 */
[----:B------:R-:W1:Y:S03]  /*58a0*/  @P6 SYNCS.PHASECHK.TRANS64.TRYWAIT P1, [R3+URZ+0x70], R4 ;  /* 0x00007004030065a7 */ /* 0x000e6600080211ff */
[----:B------:R-:W-:Y:S04]  /*58b0*/  LOP3.LUT R0, R0, 0x1, RZ, 0xc0, !PT ;  /* 0x0000000100007812 */ /* 0x000fe800078ec0ff */
[----:B------:R-:W-:Y:S04]  /*58c0*/  ISETP.NE.U32.AND P5, PT, R0, 0x1, PT ;  /* 0x000000010000780c */ /* 0x000fe80003fa5070 */
[----:B------:R-:W-:Y:S01]  /*58d0*/  P2R R197, PR, RZ, 0x20 ;  /* 0x00000020ffc57803 */ /* 0x000fe20000000000 */
[----:B------:R3:W4:Y:S01]  /*58e0*/  SYNCS.PHASECHK.TRANS64.TRYWAIT P0, [R193+URZ+0xe0], R2 ;  /* 0x0000e002c10075a7 */ /* 0x00072200080011ff */
[----:B-1----:R-:W-:Y:S01]  /*58f0*/  @P6 SEL R196, RZ, 0x1, !P1 ;  /* 0x00000001ffc46807 */ /* 0x002fe20004800000 */
[----:B---3--:R-:W-:Y:S06]  /*5900*/  @!P6 BRA `(.L_x_92) ;  /* 0x00000000009ce947 */ /* 0x008fec0003800000 */
[----:B------:R-:W-:Y:S01]  /*5910*/  @P5 IMAD R6, R181, 0x2000, R186 ;  /* 0x00002000b5065824 */ /* 0x000fe200078e02ba */
[----:B------:R-:W-:Y:S01]  /*5920*/  ISETP.NE.AND P1, PT, R196, RZ, PT ;  /* 0x000000ffc400720c */ /* 0x000fe20003f25270 */
[----:B------:R-:W-:Y:S01]  /*5930*/  BSSY B0, `(.L_x_93) ;  /* 0x0000010000007945 */ /* 0x000fe20003800000 */
[----:B------:R-:W-:Y:S01]  /*5940*/  CS2R R150, SRZ ;  /* 0x0000000000967805 */ /* 0x000fe2000001ff00 */
[--C-:B------:R-:W-:Y:S01]  /*5950*/  @P5 IMAD R7, R187, -0x10, R6.reuse ;  /* 0xfffffff0bb075824 */ /* 0x100fe200078e0206 */
[----:B------:R-:W-:Y:S01]  /*5960*/  CS2R R148, SRZ ;  /* 0x0000000000947805 */ /* 0x000fe2000001ff00 */
[----:B------:R-:W-:Y:S01]  /*5970*/  @P5 IMAD R5, R185, -0x10, R6 ;  /* 0xfffffff0b9055824 */ /* 0x000fe200078e0206 */
[----:B------:R-:W-:Y:S01]  /*5980*/  CS2R R158, SRZ ;  /* 0x00000000009e7805 */ /* 0x000fe2000001ff00 */
[----:B------:R-:W-:Y:S01]  /*5990*/  @P5 IMAD R4, R184, 0x10, R7 ;  /* 0x00000010b8045824 */ /* 0x000fe200078e0207 */
[----:B------:R-:W-:Y:S02]  /*59a0*/  CS2R R156, SRZ ;  /* 0x00000000009c7805 */ /* 0x000fe4000001ff00 */
[----:B------:R-:W-:Y:S02]  /*59b0*/  CS2R R154, SRZ ;  /* 0x00000000009a7805 */ /* 0x000fe4000001ff00 */
[----:B------:R-:W-:Y:S02]  /*59c0*/  CS2R R152, SRZ ;  /* 0x0000000000987805 */ /* 0x000fe4000001ff00 */
[----:B------:R-:W-:Y:S02]  /*59d0*/  CS2R R162, SRZ ;  /* 0x0000000000a27805 */ /* 0x000fe4000001ff00 */
[----:B------:R-:W-:Y:S01]  /*59e0*/  CS2R R160, SRZ ;  /* 0x0000000000a07805 */ /* 0x000fe2000001ff00 */
[----:B------:R-:W-:Y:S06]  /*59f0*/  @P1 BRA `(.L_x_94) ;  /* 0x00000000000c1947 */ /* 0x000fec0003800000 */
[----:B------:R-:W-:Y:S04]  /*5a00*/  SHF.L.U32 R0, R180, 0x1f, RZ ;  /* 0x0000001fb4007819 */ /* 0x000fe800000006ff */
[----:B------:R-:W1:Y:S02]  /*5a10*/  SYNCS.PHASECHK.TRANS64.TRYWAIT P1, [R3+URZ+0x70], R0 ;  /* 0x00007000030075a7 */ /* 0x000e6400080211ff */
[----:B-1----:R-:W-:Y:S05]  /*5a20*/  @!P1 BRA `(.L_x_95) ;  /* 0x00000060007c9947 */ /* 0x002fea0003800000 */
.L_x_94:
[----:B------:R-:W-:Y:S05]  /*5a30*/  BSYNC B0 ;  /* 0x0000000000007941 */ /* 0x000fea0003800000 */
.L_x_93:
[----:B------:R-:W-:Y:S01]  /*5a40*/  ISETP.NE.AND P1, PT, R197, RZ, PT ;  /* 0x000000ffc500720c */ /* 0x000fe20003f25270 */
[----:B-1----:R-:W-:Y:S02]  /*5a50*/  VIADD R3, R3, 0x90 ;  /* 0x0000009003037836 */ /* 0x002fe40000000000 */
[----:B------:R-:W-:Y:S02]  /*5a60*/  IMAD.U32 R0, RZ, RZ, UR37 ;  /* 0x00000025ff007e24 */ /* 0x000fe4000f8e00ff */
[----:B------:R-:W-:Y:S03]  /*5a70*/  VIADD R181, R181, 0x1 ;  /* 0x00000001b5b57836 */ /* 0x000fe60000000000 */
[----:B------:R-:W-:Y:S05]  /*5a80*/  PRMT R0, R0, 0x654, R3 ;  /* 0x0000065400007816 */ /* 0x000fea0000000003 */
[----:B------:R1:W3:Y:S04]  /*5a90*/  @P1 LDS.128 R148, [R6] ;  /* 0x0000000006941984 */ /* 0x0002e80000000c00 */
[----:B------:R1:W1:Y:S04]  /*5aa0*/  @P1 LDS.128 R156, [R5+0x20] ;  /* 0x00002000059c1984 */ /* 0x0002680000000c00 */
[----:B------:R1:W1:Y:S04]  /*5ab0*/  @P1 LDS.128 R152, [R7+0x10] ;  /* 0x0000100007981984 */ /* 0x0002680000000c00 */
[----:B------:R1:W1:Y:S01]  /*5ac0*/  @P1 LDS.128 R160, [R4+0x10] ;  /* 0x0000100004a01984 */ /* 0x0002620000000c00 */
[C---:B------:R-:W-:Y:S01]  /*5ad0*/  ISETP.NE.AND P1, PT, R181.reuse, 0x4, PT ;  /* 0x00000004b500780c */ /* 0x040fe20003f25270 */
[----:B------:R-:W-:Y:S01]  /*5ae0*/  @!PT LDS RZ, [RZ] ;  /* 0x00000000fffff984 */ /* 0x000fe20000000800 */
[----:B------:R-:W-:Y:S01]  /*5af0*/  @!PT LDS RZ, [RZ] ;  /* 0x00000000fffff984 */ /* 0x000fe20000000800 */
[----:B------:R-:W-:Y:S01]  /*5b00*/  @!PT LDS RZ, [RZ] ;  /* 0x00000000fffff984 */ /* 0x000fe20000000800 */
[----:B------:R-:W-:Y:S01]  /*5b10*/  @!PT LDS RZ, [RZ] ;  /* 0x00000000fffff984 */ /* 0x000fe20000000800 */
[----:B------:R5:W-:Y:S06]  /*5b20*/  MEMBAR.ALL.CTA ;  /* 0x0000000000007992 */ /* 0x000bec0000008000 */
[----:B-----5:R-:W5:Y:S01]  /*5b30*/  FENCE.VIEW.ASYNC.S ;  /* 0x00000000000073c6 */ /* 0x020f620000000000 */
[----:B------:R-:W-:Y:S02]  /*5b40*/  SEL R3, RZ, 0x1, P1 ;  /* 0x00000001ff037807 */ /* 0x000fe40000800000 */
[----:B------:R-:W-:Y:S02]  /*5b50*/  SEL R181, R181, RZ, P1 ;  /* 0x000000ffb5b57207 */ /* 0x000fe40000800000 */
[----:B------:R-:W-:Y:S01]  /*5b60*/  LOP3.LUT R180, R180, R3, RZ, 0x3c, !PT ;  /* 0x00000003b4b47212 */ /* 0x000fe200078e3cff */
[----:B-----5:R1:W-:Y:S06]  /*5b70*/  SYNCS.ARRIVE.TRANS64.RED.A1T0 RZ, [R0+URZ], RZ ;  /* 0x000000ff00ff79a7 */ /* 0x0203ec00081004ff */
.L_x_92:
[----:B------:R-:W-:Y:S05]  /*5b80*/  BSYNC B1 ;  /* 0x0000000000017941 */ /* 0x000fea0003800000 */
.L_x_91:
[----:B-1----:R-:W-:Y:S04]  /*5b90*/  SHF.R.U32.HI R0, RZ, 0x15, R80 ;  /* 0x00000015ff007819 */ /* 0x002fe80000011650 */
[----:B------:R-:W-:Y:S01]  /*5ba0*/  LOP3.LUT P1, RZ, R0, 0x3, R173, 0x48, !PT ;  /* 0x0000000300ff7812 */ /* 0x000fe200078248ad */
[----:B------:R-:W-:Y:S01]  /*5bb0*/  @!UPT UIADD3 URZ, UPT, UPT, URZ, URZ, URZ ;  /* 0x000000fffffff290 */ /* 0x000fe2000fffe0ff */
[----:B----4-:R-:W-:Y:S11]  /*5bc0*/  @P0 BRA `(.L_x_96) ;  /* 0x0000000000080947 */ /* 0x010ff60003800000 */
[----:B------:R-:W1:Y:S02]  /*5bd0*/  SYNCS.PHASECHK.TRANS64.TRYWAIT P0, [R193+URZ+0xe0], R2 ;  /* 0x0000e002c10075a7 */ /* 0x000e6400080011ff */
[----:B-1----:R-:W-:Y:S05]  /*5be0*/  @!P0 BRA `(.L_x_97) ;  /* 0x0000006000208947 */ /* 0x002fea0003800000 */
.L_x_96:
[----:B------:R-:W-:Y:S04]  /*5bf0*/  BSSY.RECONVERGENT B6, `(.L_x_98) ;  /* 0x0000012000067945 */ /* 0x000fe80003800200 */
[----:B------:R-:W-:Y:S05]  /*5c00*/  @!P1 BRA `(.L_x_99) ;  /* 0x0000000000409947 */ /* 0x000fea0003800000 */
[----:B------:R-:W4:Y:S01]  /*5c10*/  LDCU.64 UR8, c[0x4][0x78] ;  /* 0x01000f00ff0877ac */ /* 0x000f220008000a00 */
[----:B------:R-:W-:Y:S01]  /*5c20*/  MOV R3, 0x0 ;  /* 0x0000000000037802 */ /* 0x000fe20000000f00 */
[----:B------:R-:W-:Y:S02]  /*5c30*/  HFMA2 R12, -RZ, RZ, 0, 5.9604644775390625e-08 ;  /* 0x00000001ff0c7431 */ /* 0x000fe400000001ff */
[----:B------:R-:W-:Y:S02]  /*5c40*/  IMAD.MOV.U32 R8, RZ, RZ, 0x192 ;  /* 0x00000192ff087424 */ /* 0x000fe400078e00ff */
[----:B------:R-:W-:Y:S01]  /*5c50*/  IMAD.MOV.U32 R13, RZ, RZ, RZ ;  /* 0x000000ffff0d7224 */ /* 0x000fe200078e00ff */
[----:B------:R-:W5:Y:S01]  /*5c60*/  LDCU.64 UR6, c[0x4][0x80] ;  /* 0x01001000ff0677ac */ /* 0x000f620008000a00 */
[----:B-1----:R-:W1:Y:S01]  /*5c70*/  LDC.64 R2, c[0x4][R3] ;  /* 0x0100000003027b82 */ /* 0x002e620000000a00 */
[----:B------:R-:W2:Y:S01]  /*5c80*/  LDCU.64 UR4, c[0x4][0x18] ;  /* 0x01000300ff0477ac */ /* 0x000ea20008000a00 */
[----:B----4-:R-:W-:Y:S01]  /*5c90*/  MOV R5, UR9 ;  /* 0x0000000900057c02 */ /* 0x010fe20008000f00 */
[----:B------:R-:W-:Y:S01]  /*5ca0*/  IMAD.U32 R4, RZ, RZ, UR8 ;  /* 0x00000008ff047e24 */ /* 0x000fe2000f8e00ff */
[----:B-----5:R-:W-:Y:S01]  /*5cb0*/  MOV R7, UR7 ;  /* 0x0000000700077c02 */ /* 0x020fe20008000f00 */
[----:B------:R-:W-:Y:S01]  /*5cc0*/  IMAD.U32 R6, RZ, RZ, UR6 ;  /* 0x00000006ff067e24 */ /* 0x000fe2000f8e00ff */
[----:B--2---:R-:W-:Y:S01]  /*5cd0*/  MOV R11, UR5 ;  /* 0x00000005000b7c02 */ /* 0x004fe20008000f00 */
[----:B------:R-:W-:Y:S02]  /*5ce0*/  IMAD.U32 R10, RZ, RZ, UR4 ;  /* 0x00000004ff0a7e24 */ /* 0x000fe4000f8e00ff */
[----:B------:R-:W-:Y:S07]  /*5cf0*/  LEPC R20, `(.L_x_99) ;  /* 0x000000001014794e */ /* 0x000fee0000000000 */
[----:B-1-3--:R-:W-:Y:S05]  /*5d00*/  CALL.ABS.NOINC R2 ;  /* 0x0000000002007343 */ /* 0x00afea0003c00000 */
.L_x_99:
[----:B------:R-:W-:Y:S05]  /*5d10*/  BSYNC.RECONVERGENT B6 ;  /* 0x0000000000067941 */ /* 0x000fea0003800200 */
.L_x_98:
[-C--:B---3--:R-:W-:Y:S01]  /*5d20*/  F2FP.F16.E4M3.UNPACK_B R83, R148.reuse ;  /* 0x00000094ff53723e */ /* 0x088fe200020006ff */
[----:B------:R-:W-:Y:S05]  /*5d30*/  WARPSYNC.ALL ;  /* 0x0000000000007948 */ /* 0x000fea0003800000 */
[----:B------:R-:W-:Y:S01]  /*5d40*/  R2UR UR4, R80 ;  /* 0x00000000500472ca */ /* 0x000fe200000e0000 */
[--C-:B------:R-:W-:Y:S01]  /*5d50*/  HADD2.F32 R82, -RZ, R83.reuse.H0_H0 ;  /* 0x20000053ff527230 */ /* 0x100fe20000004100 */
[----:B------:R-:W-:Y:S01]  /*5d60*/  F2FP.F16.E4M3.UNPACK_B R85, R148.H1 ;  /* 0x00000094ff55723e */ /* 0x000fe200030006ff */
[----:B------:R-:W-:Y:S01]  /*5d70*/  HADD2.F32 R83, -RZ, R83.H1_H1 ;  /* 0x30000053ff537230 */ /* 0x000fe20000004100 */
[-C--:B------:R-:W-:Y:S01]  /*5d80*/  F2FP.F16.E4M3.UNPACK_B R87, R149.reuse ;  /* 0x00000095ff57723e */ /* 0x080fe200020006ff */
[----:B------:R-:W-:Y:S01]  /*5d90*/  BSSY.RECONVERGENT B0, `(.L_x_100) ;  /* 0x000011d000007945 */ /* 0x000fe20003800200 */
[----:B------:R-:W-:Y:S01]  /*5da0*/  F2FP.F16.E4M3.UNPACK_B R89, R149.H1 ;  /* 0x00000095ff59723e */ /* 0x000fe200030006ff */
[----:B------:R-:W-:Y:S01]  /*5db0*/  HADD2.F32 R84, -RZ, R85.H0_H0 ;  /* 0x20000055ff547230 */ /* 0x000fe20000004100 */
[-C--:B------:R-:W-:Y:S01]  /*5dc0*/  F2FP.F16.E4M3.UNPACK_B R91, R150.reuse ;  /* 0x00000096ff5b723e */ /* 0x080fe200020006ff */
[----:B------:R-:W-:Y:S01]  /*5dd0*/  HADD2.F32 R88, -RZ, R87.H1_H1 ;  /* 0x30000057ff587230 */ /* 0x000fe20000004100 */
[----:B------:R-:W-:Y:S01]  /*5de0*/  F2FP.F16.E4M3.UNPACK_B R93, R150.H1 ;  /* 0x00000096ff5d723e */ /* 0x000fe200030006ff */
[----:B------:R-:W-:Y:S01]  /*5df0*/  HADD2.F32 R86, -RZ, R85.H1_H1 ;  /* 0x30000055ff567230 */ /* 0x000fe20000004100 */
[-C--:B------:R-:W-:Y:S01]  /*5e00*/  F2FP.F16.E4M3.UNPACK_B R95, R151.reuse ;  /* 0x00000097ff5f723e */ /* 0x080fe200020006ff */
[----:B------:R-:W2:Y:S01]  /*5e10*/  LDTM.x64 R4, tmem[UR4] ;  /* 0x00000004000479ee */ /* 0x000ea20008340000 */
[----:B------:R-:W-:Y:S01]  /*5e20*/  F2FP.F16.E4M3.UNPACK_B R97, R151.H1 ;  /* 0x00000097ff61723e */ /* 0x000fe200030006ff */
[----:B------:R-:W-:Y:S01]  /*5e30*/  HADD2.F32 R85, -RZ, R87.H0_H0 ;  /* 0x20000057ff557230 */ /* 0x000fe20000004100 */
[-C--:B------:R-:W-:Y:S01]  /*5e40*/  F2FP.F16.E4M3.UNPACK_B R99, R152.reuse ;  /* 0x00000098ff63723e */ /* 0x080fe200020006ff */
[----:B------:R-:W-:Y:S01]  /*5e50*/  HADD2.F32 R87, -RZ, R89.H0_H0 ;  /* 0x20000059ff577230 */ /* 0x000fe20000004100 */
[----:B------:R-:W-:Y:S01]  /*5e60*/  F2FP.F16.E4M3.UNPACK_B R101, R152.H1 ;  /* 0x00000098ff65723e */ /* 0x000fe200030006ff */
[----:B------:R-:W-:Y:S01]  /*5e70*/  HADD2.F32 R92, -RZ, R91.H1_H1 ;  /* 0x3000005bff5c7230 */ /* 0x000fe20000004100 */
[----:B------:R-:W-:Y:S01]  /*5e80*/  SHF.L.U32 R199, R176, 0x4, RZ ;  /* 0x00000004b0c77819 */ /* 0x000fe200000006ff */
[----:B------:R-:W-:Y:S01]  /*5e90*/  HADD2.F32 R96, -RZ, R95.H1_H1 ;  /* 0x3000005fff607230 */ /* 0x000fe20000004100 */
[----:B------:R-:W-:Y:S01]  /*5ea0*/  SHF.L.U32 R207, R175, 0x4, RZ ;  /* 0x00000004afcf7819 */ /* 0x000fe200000006ff */
[----:B------:R-:W-:Y:S01]  /*5eb0*/  HADD2.F32 R100, -RZ, R99.H1_H1 ;  /* 0x30000063ff647230 */ /* 0x000fe20000004100 */
[----:B------:R-:W-:Y:S01]  /*5ec0*/  IADD3 R192, PT, PT, R186, R199, RZ ;  /* 0x000000c7bac07210 */ /* 0x000fe20007ffe0ff */
[----:B------:R-:W-:Y:S01]  /*5ed0*/  HADD2.F32 R90, -RZ, R89.H1_H1 ;  /* 0x30000059ff5a7230 */ /* 0x000fe20000004100 */
[----:B------:R-:W-:Y:S01]  /*5ee0*/  SHF.L.U32 R205, R184, 0x4, RZ ;  /* 0x00000004b8cd7819 */ /* 0x000fe200000006ff */
[----:B------:R-:W-:Y:S01]  /*5ef0*/  HADD2.F32 R89, -RZ, R91.H0_H0 ;  /* 0x2000005bff597230 */ /* 0x000fe20000004100 */
[-C--:B------:R-:W-:Y:S01]  /*5f00*/  F2FP.F16.E4M3.UNPACK_B R103, R153.reuse ;  /* 0x00000099ff67723e */ /* 0x080fe200020006ff */
[--C-:B------:R-:W-:Y:S01]  /*5f10*/  HADD2.F32 R91, -RZ, R93.reuse.H0_H0 ;  /* 0x2000005dff5b7230 */ /* 0x100fe20000004100 */
[----:B------:R-:W-:Y:S01]  /*5f20*/  IADD3 R194, PT, PT, R205, R192, RZ ;  /* 0x000000c0cdc27210 */ /* 0x000fe20007ffe0ff */
[----:B------:R-:W-:Y:S01]  /*5f30*/  HADD2.F32 R94, -RZ, R93.H1_H1 ;  /* 0x3000005dff5e7230 */ /* 0x000fe20000004100 */
[----:B------:R-:W-:Y:S01]  /*5f40*/  F2FP.F16.E4M3.UNPACK_B R105, R153.H1 ;  /* 0x00000099ff69723e */ /* 0x000fe200030006ff */
[----:B------:R-:W-:Y:S01]  /*5f50*/  HADD2.F32 R93, -RZ, R95.H0_H0 ;  /* 0x2000005fff5d7230 */ /* 0x000fe20000004100 */
[-C--:B------:R-:W-:Y:S01]  /*5f60*/  F2FP.F16.E4M3.UNPACK_B R107, R154.reuse ;  /* 0x0000009aff6b723e */ /* 0x080fe200020006ff */
[----:B------:R-:W-:Y:S01]  /*5f70*/  HADD2.F32 R104, -RZ, R103.H1_H1 ;  /* 0x30000067ff687230 */ /* 0x000fe20000004100 */
[----:B------:R-:W-:Y:S01]  /*5f80*/  F2FP.F16.E4M3.UNPACK_B R109, R154.H1 ;  /* 0x0000009aff6d723e */ /* 0x000fe200030006ff */
[C---:B--2---:R-:W-:Y:S01]  /*5f90*/  FMUL R0, R78.reuse, R4 ;  /* 0x000000044e007220 */ /* 0x044fe20000400000 */
[C---:B-1----:R-:W-:Y:S01]  /*5fa0*/  FMUL R2, R78.reuse, R5 ;  /* 0x000000054e027220 */ /* 0x042fe20000400000 */
[C---:B------:R-:W-:Y:S01]  /*5fb0*/  FMUL R4, R78.reuse, R8 ;  /* 0x000000084e047220 */ /* 0x040fe20000400000 */
[C---:B------:R-:W-:Y:S01]  /*5fc0*/  FMUL R5, R78.reuse, R9 ;  /* 0x000000094e057220 */ /* 0x040fe20000400000 */
[C---:B------:R-:W-:Y:S01]  /*5fd0*/  FFMA R0, R81.reuse, R82, R0 ;  /* 0x0000005251007223 */ /* 0x040fe20000000000 */
[C---:B------:R-:W-:Y:S01]  /*5fe0*/  FFMA R2, R81.reuse, R83, R2 ;  /* 0x0000005351027223 */ /* 0x040fe20000000002 */
[C---:B------:R-:W-:Y:S01]  /*5ff0*/  FMUL R8, R78.reuse, R12 ;  /* 0x0000000c4e087220 */ /* 0x040fe20000400000 */
[C---:B------:R-:W-:Y:S01]  /*6000*/  FMUL R9, R78.reuse, R13 ;  /* 0x0000000d4e097220 */ /* 0x040fe20000400000 */
[C---:B------:R-:W-:Y:S01]  /*6010*/  FMUL R12, R78.reuse, R16 ;  /* 0x000000104e0c7220 */ /* 0x040fe20000400000 */
[C---:B------:R-:W-:Y:S01]  /*6020*/  FMUL R13, R78.reuse, R17 ;  /* 0x000000114e0d7220 */ /* 0x040fe20000400000 */
[C---:B------:R-:W-:Y:S01]  /*6030*/  FMUL R16, R78.reuse, R20 ;  /* 0x000000144e107220 */ /* 0x040fe20000400000 */
[C---:B------:R-:W-:Y:S01]  /*6040*/  FMUL R17, R78.reuse, R21 ;  /* 0x000000154e117220 */ /* 0x040fe20000400000 */
[C---:B------:R-:W-:Y:S01]  /*6050*/  FMUL R20, R78.reuse, R24 ;  /* 0x000000184e147220 */ /* 0x040fe20000400000 */
[C---:B------:R-:W-:Y:S01]  /*6060*/  FMUL R21, R78.reuse, R25 ;  /* 0x000000194e157220 */ /* 0x040fe20000400000 */
[----:B------:R-:W-:Y:S02]  /*6070*/  HADD2.F32 R108, -RZ, R107.H1_H1 ;  /* 0x3000006bff6c7230 */ /* 0x000fe40000004100 */
[C---:B------:R-:W-:Y:S01]  /*6080*/  FMUL R24, R78.reuse, R28 ;  /* 0x0000001c4e187220 */ /* 0x040fe20000400000 */
[C---:B------:R-:W-:Y:S01]  /*6090*/  FMUL R25, R78.reuse, R29 ;  /* 0x0000001d4e197220 */ /* 0x040fe20000400000 */
[C---:B------:R-:W-:Y:S01]  /*60a0*/  FMUL R28, R78.reuse, R32 ;  /* 0x000000204e1c7220 */ /* 0x040fe20000400000 */
[C---:B------:R-:W-:Y:S01]  /*60b0*/  FMUL R29, R78.reuse, R33 ;  /* 0x000000214e1d7220 */ /* 0x040fe20000400000 */
[C---:B------:R-:W-:Y:S01]  /*60c0*/  FMUL R32, R78.reuse, R36 ;  /* 0x000000244e207220 */ /* 0x040fe20000400000 */
[----:B------:R-:W-:Y:S01]  /*60d0*/  F2FP.F16.E4M3.UNPACK_B R111, R155 ;  /* 0x0000009bff6f723e */ /* 0x000fe200020006ff */
[C---:B------:R-:W-:Y:S01]  /*60e0*/  FMUL R33, R78.reuse, R37 ;  /* 0x000000254e217220 */ /* 0x040fe20000400000 */
[C---:B------:R-:W-:Y:S01]  /*60f0*/  FMUL R36, R78.reuse, R40 ;  /* 0x000000284e247220 */ /* 0x040fe20000400000 */
[----:B------:R-:W-:Y:S01]  /*6100*/  F2FP.F16.E4M3.UNPACK_B R113, R155.H1 ;  /* 0x0000009bff71723e */ /* 0x000fe200030006ff */
[C---:B------:R-:W-:Y:S01]  /*6110*/  FMUL R37, R78.reuse, R41 ;  /* 0x000000294e257220 */ /* 0x040fe20000400000 */
[----:B------:R-:W-:Y:S02]  /*6120*/  HADD2.F32 R112, -RZ, R111.H1_H1 ;  /* 0x3000006fff707230 */ /* 0x000fe40000004100 */
        /* <DEDUP_REMOVED lines=26> */
[C---:B------:R-:W-:Y:S01]  /*62d0*/  FFMA R3, R81.reuse, R84, R3 ;  /* 0x0000005451037223 */ /* 0x040fe20000000003 */
[C---:B------:R-:W-:Y:S01]  /*62e0*/  FFMA R7, R81.reuse, R86, R7 ;  /* 0x0000005651077223 */ /* 0x040fe20000000007 */
[----:B------:R-:W-:Y:S01]  /*62f0*/  F2FP.F16.E4M3.UNPACK_B R131, R160 ;  /* 0x000000a0ff83723e */ /* 0x000fe200020006ff */
[C---:B------:R-:W-:Y:S01]  /*6300*/  FFMA R4, R81.reuse, R85, R4 ;  /* 0x0000005551047223 */ /* 0x040fe20000000004 */
[C---:B------:R-:W-:Y:S01]  /*6310*/  FFMA R5, R81.reuse, R88, R5 ;  /* 0x0000005851057223 */ /* 0x040fe20000000005 */
[----:B------:R-:W-:Y:S01]  /*6320*/  F2FP.F16.E4M3.UNPACK_B R133, R160.H1 ;  /* 0x000000a0ff85723e */ /* 0x000fe200030006ff */
[----:B------:R-:W-:Y:S01]  /*6330*/  FFMA R6, R81, R87, R6 ;  /* 0x0000005751067223 */ /* 0x000fe20000000006 */
[----:B------:R-:W-:Y:S01]  /*6340*/  F2FP.SATFINITE.E4M3.F32.PACK_AB_MERGE_C R195, R7, R3, RZ ;  /* 0x0000000307c3723e */ /* 0x000fe200048070ff */
[----:B------:R-:W-:Y:S02]  /*6350*/  HADD2.F32 R128, -RZ, R127.H1_H1 ;  /* 0x3000007fff807230 */ /* 0x000fe40000004100 */
[----:B------:R-:W-:Y:S01]  /*6360*/  FMUL R11, R78, R11 ;  /* 0x0000000b4e0b7220 */ /* 0x000fe20000400000 */
[----:B------:R-:W-:Y:S01]  /*6370*/  HADD2.F32 R132, -RZ, R131.H1_H1 ;  /* 0x30000083ff847230 */ /* 0x000fe20000004100 */
[----:B------:R-:W-:Y:S01]  /*6380*/  F2FP.SATFINITE.E4M3.F32.PACK_AB_MERGE_C R200, R2, R0, R195 ;  /* 0x0000000002c8723e */ /* 0x000fe200048070c3 */
[----:B------:R-:W-:Y:S01]  /*6390*/  FMUL R10, R78, R14 ;  /* 0x0000000e4e0a7220 */ /* 0x000fe20000400000 */
[----:B------:R-:W-:Y:S01]  /*63a0*/  IADD3 R195, PT, PT, R186, R207, RZ ;  /* 0x000000cfbac37210 */ /* 0x000fe20007ffe0ff */
[C---:B------:R-:W-:Y:S01]  /*63b0*/  FFMA R11, R81.reuse, R90, R11 ;  /* 0x0000005a510b7223 */ /* 0x040fe2000000000b */
[C---:B------:R-:W-:Y:S01]  /*63c0*/  FFMA R8, R81.reuse, R89, R8 ;  /* 0x0000005951087223 */ /* 0x040fe20000000008 */
[C---:B------:R-:W-:Y:S01]  /*63d0*/  FFMA R9, R81.reuse, R92, R9 ;  /* 0x0000005c51097223 */ /* 0x040fe20000000009 */
[--C-:B------:R-:W-:Y:S02]  /*63e0*/  HADD2.F32 R95, -RZ, R97.reuse.H0_H0 ;  /* 0x20000061ff5f7230 */ /* 0x100fe40000004100 */
[----:B------:R-:W-:Y:S01]  /*63f0*/  FFMA R10, R81, R91, R10 ;  /* 0x0000005b510a7223 */ /* 0x000fe2000000000a */
[----:B------:R-:W-:Y:S01]  /*6400*/  F2FP.SATFINITE.E4M3.F32.PACK_AB_MERGE_C R201, R11, R6, RZ ;  /* 0x000000060bc9723e */ /* 0x000fe200048070ff */
[C---:B------:R-:W-:Y:S01]  /*6410*/  FMUL R15, R78.reuse, R15 ;  /* 0x0000000f4e0f7220 */ /* 0x040fe20000400000 */
[----:B------:R-:W-:Y:S02]  /*6420*/  HADD2.F32 R98, -RZ, R97.H1_H1 ;  /* 0x30000061ff627230 */ /* 0x000fe40000004100 */
[C---:B------:R-:W-:Y:S01]  /*6430*/  FMUL R14, R78.reuse, R18 ;  /* 0x000000124e0e7220 */ /* 0x040fe20000400000 */
[----:B------:R-:W-:Y:S01]  /*6440*/  F2FP.SATFINITE.E4M3.F32.PACK_AB_MERGE_C R201, R5, R4, R201 ;  /* 0x0000000405c9723e */ /* 0x000fe200048070c9 */
[----:B------:R-:W-:Y:S02]  /*6450*/  HADD2.F32 R97, -RZ, R99.H0_H0 ;  /* 0x20000063ff617230 */ /* 0x000fe40000004100 */
[C---:B------:R-:W-:Y:S01]  /*6460*/  FFMA R15, R81.reuse, R94, R15 ;  /* 0x0000005e510f7223 */ /* 0x040fe2000000000f */
[C---:B------:R-:W-:Y:S01]  /*6470*/  FFMA R12, R81.reuse, R93, R12 ;  /* 0x0000005d510c7223 */ /* 0x040fe2000000000c */
[----:B------:R-:W-:Y:S01]  /*6480*/  FFMA R13, R81, R96, R13 ;  /* 0x00000060510d7223 */ /* 0x000fe2000000000d */
[----:B------:R-:W-:Y:S01]  /*6490*/  F2FP.F16.E4M3.UNPACK_B R135, R161 ;  /* 0x000000a1ff87723e */ /* 0x000fe200020006ff */
[--C-:B------:R-:W-:Y:S01]  /*64a0*/  HADD2.F32 R99, -RZ, R101.reuse.H0_H0 ;  /* 0x20000065ff637230 */ /* 0x100fe20000004100 */
[----:B------:R-:W-:Y:S01]  /*64b0*/  F2FP.SATFINITE.E4M3.F32.PACK_AB_MERGE_C R202, R15, R10, RZ ;  /* 0x0000000a0fca723e */ /* 0x000fe200048070ff */
[----:B------:R-:W-:Y:S01]  /*64c0*/  FFMA R14, R81, R95, R14 ;  /* 0x0000005f510e7223 */ /* 0x000fe2000000000e */
[C---:B------:R-:W-:Y:S01]  /*64d0*/  FMUL R19, R78.reuse, R19 ;  /* 0x000000134e137220 */ /* 0x040fe20000400000 */
[----:B------:R-:W-:Y:S01]  /*64e0*/  HADD2.F32 R102, -RZ, R101.H1_H1 ;  /* 0x30000065ff667230 */ /* 0x000fe20000004100 */
[----:B------:R-:W-:Y:S01]  /*64f0*/  F2FP.SATFINITE.E4M3.F32.PACK_AB_MERGE_C R202, R9, R8, R202 ;  /* 0x0000000809ca723e */ /* 0x000fe200048070ca */
[----:B------:R-:W-:Y:S02]  /*6500*/  HADD2.F32 R101, -RZ, R103.H0_H0 ;  /* 0x20000067ff657230 */ /* 0x000fe40000004100 */
[C---:B------:R-:W-:Y:S01]  /*6510*/  FFMA R19, R81.reuse, R98, R19 ;  /* 0x0000006251137223 */ /* 0x040fe20000000013 */
[C---:B------:R-:W-:Y:S01]  /*6520*/  FFMA R16, R81.reuse, R97, R16 ;  /* 0x0000006151107223 */ /* 0x040fe20000000010 */
[----:B------:R-:W-:Y:S01]  /*6530*/  FFMA R17, R81, R100, R17 ;  /* 0x0000006451117223 */ /* 0x000fe20000000011 */
[----:B------:R-:W-:Y:S02]  /*6540*/  HADD2.F32 R136, -RZ, R135.H1_H1 ;  /* 0x30000087ff887230 */ /* 0x000fe40000004100 */
[C---:B------:R-:W-:Y:S01]  /*6550*/  FMUL R18, R78.reuse, R22 ;  /* 0x000000164e127220 */ /* 0x040fe20000400000 */
[----:B------:R-:W-:Y:S01]  /*6560*/  F2FP.F16.E4M3.UNPACK_B R137, R161.H1 ;  /* 0x000000a1ff89723e */ /* 0x000fe200030006ff */
[C---:B------:R-:W-:Y:S01]  /*6570*/  FMUL R23, R78.reuse, R23 ;  /* 0x000000174e177220 */ /* 0x040fe20000400000 */
[--C-:B------:R-:W-:Y:S01]  /*6580*/  HADD2.F32 R103, -RZ, R105.reuse.H0_H0 ;  /* 0x20000069ff677230 */ /* 0x100fe20000004100 */
[----:B------:R-:W-:Y:S01]  /*6590*/  F2FP.SATFINITE.E4M3.F32.PACK_AB_MERGE_C R203, R19, R14, RZ ;  /* 0x0000000e13cb723e */ /* 0x000fe200048070ff */
[C---:B------:R-:W-:Y:S01]  /*65a0*/  FFMA R18, R81.reuse, R99, R18 ;  /* 0x0000006351127223 */ /* 0x040fe20000000012 */
[C---:B------:R-:W-:Y:S01]  /*65b0*/  FFMA R23, R81.reuse, R102, R23 ;  /* 0x0000006651177223 */ /* 0x040fe20000000017 */
[----:B------:R-:W-:Y:S01]  /*65c0*/  FFMA R20, R81, R101, R20 ;  /* 0x0000006551147223 */ /* 0x000fe20000000014 */
[----:B------:R-:W-:Y:S01]  /*65d0*/  F2FP.F16.E4M3.UNPACK_B R139, R162 ;  /* 0x000000a2ff8b723e */ /* 0x000fe200020006ff */
[----:B------:R-:W-:Y:S01]  /*65e0*/  HADD2.F32 R106, -RZ, R105.H1_H1 ;  /* 0x30000069ff6a7230 */ /* 0x000fe20000004100 */
[----:B------:R-:W-:Y:S01]  /*65f0*/  F2FP.SATFINITE.E4M3.F32.PACK_AB_MERGE_C R203, R13, R12, R203 ;  /* 0x0000000c0dcb723e */ /* 0x000fe200048070cb */
[----:B------:R-:W-:Y:S01]  /*6600*/  FFMA R21, R81, R104, R21 ;  /* 0x0000006851157223 */ /* 0x000fe20000000015 */
[----:B------:R-:W-:Y:S01]  /*6610*/  F2FP.SATFINITE.E4M3.F32.PACK_AB_MERGE_C R208, R23, R18, RZ ;  /* 0x0000001217d0723e */ /* 0x000fe200048070ff */
[----:B------:R-:W-:Y:S02]  /*6620*/  HADD2.F32 R105, -RZ, R107.H0_H0 ;  /* 0x2000006bff697230 */ /* 0x000fe40000004100 */
[C---:B------:R-:W-:Y:S01]  /*6630*/  FMUL R22, R78.reuse, R26 ;  /* 0x0000001a4e167220 */ /* 0x040fe20000400000 */
[----:B------:R1:W-:Y:S01]  /*6640*/  STS.128 [R172+UR49+0x8200], R200 ;  /* 0x008200c8ac007988 */ /* 0x0003e20008000c31 */
[----:B------:R-:W-:Y:S01]  /*6650*/  F2FP.SATFINITE.E4M3.F32.PACK_AB_MERGE_C R208, R17, R16, R208 ;  /* 0x0000001011d0723e */ /* 0x000fe200048070d0 */
[----:B------:R-:W-:Y:S02]  /*6660*/  HADD2.F32 R140, -RZ, R139.H1_H1 ;  /* 0x3000008bff8c7230 */ /* 0x000fe40000004100 */
[C---:B------:R-:W-:Y:S01]  /*6670*/  FFMA R22, R81.reuse, R103, R22 ;  /* 0x0000006751167223 */ /* 0x040fe20000000016 */
[C---:B------:R-:W-:Y:S01]  /*6680*/  FMUL R27, R78.reuse, R27 ;  /* 0x0000001b4e1b7220 */ /* 0x040fe20000400000 */
[--C-:B------:R-:W-:Y:S02]  /*6690*/  HADD2.F32 R107, -RZ, R109.reuse.H0_H0 ;  /* 0x2000006dff6b7230 */ /* 0x100fe40000004100 */
[C---:B------:R-:W-:Y:S01]  /*66a0*/  FMUL R26, R78.reuse, R30 ;  /* 0x0000001e4e1a7220 */ /* 0x040fe20000400000 */
[----:B------:R-:W-:Y:S02]  /*66b0*/  HADD2.F32 R110, -RZ, R109.H1_H1 ;  /* 0x3000006dff6e7230 */ /* 0x000fe40000004100 */
[C---:B------:R-:W-:Y:S01]  /*66c0*/  FFMA R27, R81.reuse, R106, R27 ;  /* 0x0000006a511b7223 */ /* 0x040fe2000000001b */
[C---:B------:R-:W-:Y:S01]  /*66d0*/  FFMA R24, R81.reuse, R105, R24 ;  /* 0x0000006951187223 */ /* 0x040fe20000000018 */
[----:B------:R-:W-:Y:S01]  /*66e0*/  FFMA R25, R81, R108, R25 ;  /* 0x0000006c51197223 */ /* 0x000fe20000000019 */
[----:B------:R-:W-:Y:S01]  /*66f0*/  F2FP.F16.E4M3.UNPACK_B R141, R162.H1 ;  /* 0x000000a2ff8d723e */ /* 0x000fe200030006ff */
[----:B------:R-:W-:Y:S01]  /*6700*/  HADD2.F32 R109, -RZ, R111.H0_H0 ;  /* 0x2000006fff6d7230 */ /* 0x000fe20000004100 */
[----:B------:R-:W-:Y:S01]  /*6710*/  F2FP.SATFINITE.E4M3.F32.PACK_AB_MERGE_C R209, R27, R22, RZ ;  /* 0x000000161bd1723e */ /* 0x000fe200048070ff */
[----:B------:R-:W-:Y:S01]  /*6720*/  FFMA R26, R81, R107, R26 ;  /* 0x0000006b511a7223 */ /* 0x000fe2000000001a */
[C---:B------:R-:W-:Y:S01]  /*6730*/  FMUL R31, R78.reuse, R31 ;  /* 0x0000001f4e1f7220 */ /* 0x040fe20000400000 */
[--C-:B------:R-:W-:Y:S01]  /*6740*/  HADD2.F32 R111, -RZ, R113.reuse.H0_H0 ;  /* 0x20000071ff6f7230 */ /* 0x100fe20000004100 */
[----:B------:R-:W-:Y:S01]  /*6750*/  F2FP.SATFINITE.E4M3.F32.PACK_AB_MERGE_C R209, R21, R20, R209 ;  /* 0x0000001415d1723e */ /* 0x000fe200048070d1 */
[----:B------:R-:W-:Y:S02]  /*6760*/  HADD2.F32 R114, -RZ, R113.H1_H1 ;  /* 0x30000071ff727230 */ /* 0x000fe40000004100 */
[C---:B------:R-:W-:Y:S01]  /*6770*/  FFMA R31, R81.reuse, R110, R31 ;  /* 0x0000006e511f7223 */ /* 0x040fe2000000001f */
[C---:B------:R-:W-:Y:S01]  /*6780*/  FFMA R28, R81.reuse, R109, R28 ;  /* 0x0000006d511c7223 */ /* 0x040fe2000000001c */
[----:B------:R-:W-:Y:S01]  /*6790*/  FFMA R29, R81, R112, R29 ;  /* 0x00000070511d7223 */ /* 0x000fe2000000001d */
[----:B------:R-:W-:Y:S02]  /*67a0*/  HADD2.F32 R113, -RZ, R115.H0_H0 ;  /* 0x20000073ff717230 */ /* 0x000fe40000004100 */
[C---:B------:R-:W-:Y:S01]  /*67b0*/  FMUL R30, R78.reuse, R34 ;  /* 0x000000224e1e7220 */ /* 0x040fe20000400000 */
[----:B------:R-:W-:Y:S01]  /*67c0*/  F2FP.F16.E4M3.UNPACK_B R143, R163 ;  /* 0x000000a3ff8f723e */ /* 0x000fe200020006ff */
[C---:B------:R-:W-:Y:S01]  /*67d0*/  FMUL R35, R78.reuse, R35 ;  /* 0x000000234e237220 */ /* 0x040fe20000400000 */
[----:B------:R-:W-:Y:S01]  /*67e0*/  HADD2.F32 R115, -RZ, R117.H0_H0 ;  /* 0x20000075ff737230 */ /* 0x000fe20000004100 */
[----:B------:R-:W-:Y:S01]  /*67f0*/  F2FP.SATFINITE.E4M3.F32.PACK_AB_MERGE_C R210, R31, R26, RZ ;  /* 0x0000001a1fd2723e */ /* 0x000fe200048070ff */
[C---:B------:R-:W-:Y:S01]  /*6800*/  FFMA R30, R81.reuse, R111, R30 ;  /* 0x0000006f511e7223 */ /* 0x040fe2000000001e */
[C---:B------:R-:W-:Y:S01]  /*6810*/  FFMA R35, R81.reuse, R114, R35 ;  /* 0x0000007251237223 */ /* 0x040fe20000000023 */
[C---:B------:R-:W-:Y:S01]  /*6820*/  FFMA R32, R81.reuse, R113, R32 ;  /* 0x0000007151207223 */ /* 0x040fe20000000020 */
[----:B------:R-:W-:Y:S01]  /*6830*/  F2FP.F16.E4M3.UNPACK_B R145, R163.H1 ;  /* 0x000000a3ff91723e */ /* 0x000fe200030006ff */
[----:B------:R-:W-:Y:S01]  /*6840*/  FFMA R33, R81, R116, R33 ;  /* 0x0000007451217223 */ /* 0x000fe20000000021 */
[----:B------:R-:W-:Y:S01]  /*6850*/  F2FP.SATFINITE.E4M3.F32.PACK_AB_MERGE_C R210, R25, R24, R210 ;  /* 0x0000001819d2723e */ /* 0x000fe200048070d2 */
[----:B------:R-:W-:Y:S01]  /*6860*/  HADD2.F32 R144, -RZ, R143.H1_H1 ;  /* 0x3000008fff907230 */ /* 0x000fe20000004100 */
[----:B------:R-:W-:Y:S01]  /*6870*/  F2FP.SATFINITE.E4M3.F32.PACK_AB_MERGE_C R211, R35, R30, RZ ;  /* 0x0000001e23d3723e */ /* 0x000fe200048070ff */
[----:B------:R-:W-:Y:S02]  /*6880*/  HADD2.F32 R118, -RZ, R117.H1_H1 ;  /* 0x30000075ff767230 */ /* 0x000fe40000004100 */
[C---:B------:R-:W-:Y:S01]  /*6890*/  FMUL R34, R78.reuse, R38 ;  /* 0x000000264e227220 */ /* 0x040fe20000400000 */
[----:B------:R-:W-:Y:S01]  /*68a0*/  HADD2.F32 R117, -RZ, R119.H0_H0 ;  /* 0x20000077ff757230 */ /* 0x000fe20000004100 */
[----:B------:R-:W-:Y:S01]  /*68b0*/  F2FP.SATFINITE.E4M3.F32.PACK_AB_MERGE_C R211, R29, R28, R211 ;  /* 0x0000001c1dd3723e */ /* 0x000fe200048070d3 */
[C---:B------:R-:W-:Y:S01]  /*68c0*/  FMUL R39, R78.reuse, R39 ;  /* 0x000000274e277220 */ /* 0x040fe20000400000 */
[--C-:B------:R-:W-:Y:S02]  /*68d0*/  HADD2.F32 R119, -RZ, R121.reuse.H0_H0 ;  /* 0x20000079ff777230 */ /* 0x100fe40000004100 */
[C---:B------:R-:W-:Y:S01]  /*68e0*/  FFMA R34, R81.reuse, R115, R34 ;  /* 0x0000007351227223 */ /* 0x040fe20000000022 */
[----:B------:R-:W-:Y:S01]  /*68f0*/  HADD2.F32 R122, -RZ, R121.H1_H1 ;  /* 0x30000079ff7a7230 */ /* 0x000fe20000004100 */
[----:B------:R1:W-:Y:S01]  /*6900*/  STS.128 [R192+0x8010], R208 ;  /* 0x008010d0c0007388 */ /* 0x0003e20000000c00 */
[----:B------:R-:W-:Y:S02]  /*6910*/  HADD2.F32 R121, -RZ, R123.H0_H0 ;  /* 0x2000007bff797230 */ /* 0x000fe40000004100 */
[C---:B------:R-:W-:Y:S01]  /*6920*/  FFMA R39, R81.reuse, R118, R39 ;  /* 0x0000007651277223 */ /* 0x040fe20000000027 */
[C---:B------:R-:W-:Y:S01]  /*6930*/  FFMA R36, R81.reuse, R117, R36 ;  /* 0x0000007551247223 */ /* 0x040fe20000000024 */
[----:B------:R-:W-:Y:S01]  /*6940*/  FFMA R37, R81, R120, R37 ;  /* 0x0000007851257223 */ /* 0x000fe20000000025 */
[C---:B------:R-:W-:Y:S01]  /*6950*/  FMUL R38, R78.reuse, R42 ;  /* 0x0000002a4e267220 */ /* 0x040fe20000400000 */
[----:B------:R-:W-:Y:S01]  /*6960*/  ISETP.NE.AND P0, PT, R189, RZ, PT ;  /* 0x000000ffbd00720c */ /* 0x000fe20003f05270 */
[C---:B------:R-:W-:Y:S01]  /*6970*/  FMUL R43, R78.reuse, R43 ;  /* 0x0000002b4e2b7220 */ /* 0x040fe20000400000 */
[--C-:B------:R-:W-:Y:S01]  /*6980*/  HADD2.F32 R123, -RZ, R125.reuse.H0_H0 ;  /* 0x2000007dff7b7230 */ /* 0x100fe20000004100 */
[----:B------:R-:W-:Y:S01]  /*6990*/  F2FP.SATFINITE.E4M3.F32.PACK_AB_MERGE_C R212, R39, R34, RZ ;  /* 0x0000002227d4723e */ /* 0x000fe200048070ff */
[C---:B------:R-:W-:Y:S01]  /*69a0*/  FFMA R38, R81.reuse, R119, R38 ;  /* 0x0000007751267223 */ /* 0x040fe20000000026 */
[C---:B------:R-:W-:Y:S01]  /*69b0*/  FFMA R43, R81.reuse, R122, R43 ;  /* 0x0000007a512b7223 */ /* 0x040fe2000000002b */
[----:B------:R-:W-:Y:S01]  /*69c0*/  FFMA R40, R81, R121, R40 ;  /* 0x0000007951287223 */ /* 0x000fe20000000028 */
[----:B------:R-:W-:Y:S01]  /*69d0*/  F2FP.SATFINITE.E4M3.F32.PACK_AB_MERGE_C R212, R33, R32, R212 ;  /* 0x0000002021d4723e */ /* 0x000fe200048070d4 */
[----:B------:R-:W-:Y:S01]  /*69e0*/  FFMA R41, R81, R124, R41 ;  /* 0x0000007c51297223 */ /* 0x000fe20000000029 */
[----:B------:R-:W-:Y:S01]  /*69f0*/  HADD2.F32 R126, -RZ, R125.H1_H1 ;  /* 0x3000007dff7e7230 */ /* 0x000fe20000004100 */
[----:B------:R-:W-:Y:S01]  /*6a00*/  F2FP.SATFINITE.E4M3.F32.PACK_AB_MERGE_C R213, R43, R38, RZ ;  /* 0x000000262bd5723e */ /* 0x000fe200048070ff */
[----:B------:R-:W-:Y:S02]  /*6a10*/  HADD2.F32 R125, -RZ, R127.H0_H0 ;  /* 0x2000007fff7d7230 */ /* 0x000fe40000004100 */
[C---:B------:R-:W-:Y:S01]  /*6a20*/  FMUL R42, R78.reuse, R46 ;  /* 0x0000002e4e2a7220 */ /* 0x040fe20000400000 */
[----:B------:R-:W-:Y:S01]  /*6a30*/  FMUL R47, R78, R47 ;  /* 0x0000002f4e2f7220 */ /* 0x000fe20000400000 */
[--C-:B------:R-:W-:Y:S01]  /*6a40*/  HADD2.F32 R127, -RZ, R129.reuse.H0_H0 ;  /* 0x20000081ff7f7230 */ /* 0x100fe20000004100 */
[----:B------:R-:W-:Y:S01]  /*6a50*/  F2FP.SATFINITE.E4M3.F32.PACK_AB_MERGE_C R213, R37, R36, R213 ;  /* 0x0000002425d5723e */ /* 0x000fe200048070d5 */
[C---:B------:R-:W-:Y:S01]  /*6a60*/  FFMA R42, R81.reuse, R123, R42 ;  /* 0x0000007b512a7223 */ /* 0x040fe2000000002a */
[C---:B------:R-:W-:Y:S01]  /*6a70*/  FFMA R47, R81.reuse, R126, R47 ;  /* 0x0000007e512f7223 */ /* 0x040fe2000000002f */
[C---:B------:R-:W-:Y:S01]  /*6a80*/  FFMA R44, R81.reuse, R125, R44 ;  /* 0x0000007d512c7223 */ /* 0x040fe2000000002c */
[----:B------:R-:W-:Y:S01]  /*6a90*/  ISETP.NE.AND P6, PT, R198, RZ, PT ;  /* 0x000000ffc600720c */ /* 0x000fe20003fc5270 */
[----:B------:R-:W-:Y:S01]  /*6aa0*/  FFMA R45, R81, R128, R45 ;  /* 0x00000080512d7223 */ /* 0x000fe2000000002d */
[----:B------:R-:W-:Y:S01]  /*6ab0*/  HADD2.F32 R130, -RZ, R129.H1_H1 ;  /* 0x30000081ff827230 */ /* 0x000fe20000004100 */
[----:B------:R-:W-:Y:S01]  /*6ac0*/  F2FP.SATFINITE.E4M3.F32.PACK_AB_MERGE_C R214, R47, R42, RZ ;  /* 0x0000002a2fd6723e */ /* 0x000fe200048070ff */
[----:B------:R-:W-:Y:S02]  /*6ad0*/  HADD2.F32 R129, -RZ, R131.H0_H0 ;  /* 0x20000083ff817230 */ /* 0x000fe40000004100 */
[C---:B------:R-:W-:Y:S01]  /*6ae0*/  FMUL R46, R78.reuse, R50 ;  /* 0x000000324e2e7220 */ /* 0x040fe20000400000 */
[C---:B------:R-:W-:Y:S01]  /*6af0*/  FMUL R51, R78.reuse, R51 ;  /* 0x000000334e337220 */ /* 0x040fe20000400000 */
[--C-:B------:R-:W-:Y:S02]  /*6b00*/  HADD2.F32 R131, -RZ, R133.reuse.H0_H0 ;  /* 0x20000085ff837230 */ /* 0x100fe40000004100 */
[C---:B------:R-:W-:Y:S01]  /*6b10*/  FMUL R50, R78.reuse, R54 ;  /* 0x000000364e327220 */ /* 0x040fe20000400000 */
[C---:B------:R-:W-:Y:S01]  /*6b20*/  FFMA R46, R81.reuse, R127, R46 ;  /* 0x0000007f512e7223 */ /* 0x040fe2000000002e */
[----:B------:R-:W-:Y:S02]  /*6b30*/  HADD2.F32 R134, -RZ, R133.H1_H1 ;  /* 0x30000085ff867230 */ /* 0x000fe40000004100 */
[C---:B------:R-:W-:Y:S01]  /*6b40*/  FFMA R51, R81.reuse, R130, R51 ;  /* 0x0000008251337223 */ /* 0x040fe20000000033 */
[----:B------:R-:W-:Y:S02]  /*6b50*/  HADD2.F32 R133, -RZ, R135.H0_H0 ;  /* 0x20000087ff857230 */ /* 0x000fe40000004100 */
[C---:B------:R-:W-:Y:S01]  /*6b60*/  FMUL R55, R78.reuse, R55 ;  /* 0x000000374e377220 */ /* 0x040fe20000400000 */
[C---:B------:R-:W-:Y:S01]  /*6b70*/  FFMA R48, R81.reuse, R129, R48 ;  /* 0x0000008151307223 */ /* 0x040fe20000000030 */
[C---:B------:R-:W-:Y:S01]  /*6b80*/  FFMA R49, R81.reuse, R132, R49 ;  /* 0x0000008451317223 */ /* 0x040fe20000000031 */
[--C-:B------:R-:W-:Y:S02]  /*6b90*/  HADD2.F32 R135, -RZ, R137.reuse.H0_H0 ;  /* 0x20000089ff877230 */ /* 0x100fe40000004100 */
[C---:B------:R-:W-:Y:S01]  /*6ba0*/  FFMA R50, R81.reuse, R131, R50 ;  /* 0x0000008351327223 */ /* 0x040fe20000000032 */
[----:B------:R-:W-:Y:S02]  /*6bb0*/  HADD2.F32 R138, -RZ, R137.H1_H1 ;  /* 0x30000089ff8a7230 */ /* 0x000fe40000004100 */
[C---:B------:R-:W-:Y:S01]  /*6bc0*/  FMUL R54, R78.reuse, R58 ;  /* 0x0000003a4e367220 */ /* 0x040fe20000400000 */
[----:B------:R-:W-:Y:S02]  /*6bd0*/  HADD2.F32 R137, -RZ, R139.H0_H0 ;  /* 0x2000008bff897230 */ /* 0x000fe40000004100 */
[C---:B------:R-:W-:Y:S01]  /*6be0*/  FFMA R55, R81.reuse, R134, R55 ;  /* 0x0000008651377223 */ /* 0x040fe20000000037 */
        /* <DEDUP_REMOVED lines=16> */
[----:B------:R-:W-:Y:S01]  /*6cf0*/  FFMA R63, R81, R142, R63 ;  /* 0x0000008e513f7223 */ /* 0x000fe2000000003f */
[----:B------:R-:W-:Y:S01]  /*6d00*/  FMUL R67, R78, R67 ;  /* 0x000000434e437220 */ /* 0x000fe20000400000 */
[----:B------:R-:W-:Y:S01]  /*6d10*/  F2FP.SATFINITE.E4M3.F32.PACK_AB_MERGE_C R215, R51, R46, RZ ;  /* 0x0000002e33d7723e */ /* 0x000fe200048070ff */
[C---:B------:R-:W-:Y:S01]  /*6d20*/  FFMA R60, R81.reuse, R141, R60 ;  /* 0x0000008d513c7223 */ /* 0x040fe2000000003c */
[C---:B------:R-:W-:Y:S01]  /*6d30*/  FFMA R61, R81.reuse, R144, R61 ;  /* 0x00000090513d7223 */ /* 0x040fe2000000003d */
[C---:B------:R-:W-:Y:S01]  /*6d40*/  FFMA R62, R81.reuse, R143, R62 ;  /* 0x0000008f513e7223 */ /* 0x040fe2000000003e */
[----:B------:R-:W-:Y:S01]  /*6d50*/  FFMA R67, R81, R146, R67 ;  /* 0x0000009251437223 */ /* 0x000fe20000000043 */
[----:B------:R-:W-:Y:S02]  /*6d60*/  F2FP.SATFINITE.E4M3.F32.PACK_AB_MERGE_C R214, R41, R40, R214 ;  /* 0x0000002829d6723e */ /* 0x000fe400048070d6 */
[----:B------:R-:W-:Y:S02]  /*6d70*/  F2FP.SATFINITE.E4M3.F32.PACK_AB_MERGE_C R215, R45, R44, R215 ;  /* 0x0000002c2dd7723e */ /* 0x000fe400048070d7 */
[----:B------:R-:W-:Y:S02]  /*6d80*/  F2FP.SATFINITE.E4M3.F32.PACK_AB_MERGE_C R216, R55, R50, RZ ;  /* 0x0000003237d8723e */ /* 0x000fe400048070ff */
[----:B------:R-:W-:Y:S01]  /*6d90*/  F2FP.SATFINITE.E4M3.F32.PACK_AB_MERGE_C R217, R59, R54, RZ ;  /* 0x000000363bd9723e */ /* 0x000fe200048070ff */
[----:B------:R1:W-:Y:S01]  /*6da0*/  STS.128 [R195+0x8020], R212 ;  /* 0x008020d4c3007388 */ /* 0x0003e20000000c00 */
[----:B------:R-:W-:Y:S02]  /*6db0*/  F2FP.SATFINITE.E4M3.F32.PACK_AB_MERGE_C R218, R63, R58, RZ ;  /* 0x0000003a3fda723e */ /* 0x000fe400048070ff */
[----:B------:R-:W-:Y:S02]  /*6dc0*/  F2FP.SATFINITE.E4M3.F32.PACK_AB_MERGE_C R219, R67, R62, RZ ;  /* 0x0000003e43db723e */ /* 0x000fe400048070ff */
[----:B------:R-:W-:Y:S02]  /*6dd0*/  F2FP.SATFINITE.E4M3.F32.PACK_AB_MERGE_C R216, R49, R48, R216 ;  /* 0x0000003031d8723e */ /* 0x000fe400048070d8 */
[----:B------:R-:W-:Y:S02]  /*6de0*/  F2FP.SATFINITE.E4M3.F32.PACK_AB_MERGE_C R217, R53, R52, R217 ;  /* 0x0000003435d9723e */ /* 0x000fe400048070d9 */
[----:B------:R-:W-:Y:S02]  /*6df0*/  F2FP.SATFINITE.E4M3.F32.PACK_AB_MERGE_C R218, R57, R56, R218 ;  /* 0x0000003839da723e */ /* 0x000fe400048070da */
[----:B------:R-:W-:Y:S02]  /*6e00*/  F2FP.SATFINITE.E4M3.F32.PACK_AB_MERGE_C R219, R61, R60, R219 ;  /* 0x0000003c3ddb723e */ /* 0x000fe400048070db */
[----:B------:R-:W-:Y:S02]  /*6e10*/  LEA R204, R181, UR49, 0x3 ;  /* 0x00000031b5cc7c11 */ /* 0x000fe4000f8e18ff */
[----:B------:R-:W-:Y:S01]  /*6e20*/  @P6 SHF.L.U32 R221, R180, 0x1f, RZ ;  /* 0x0000001fb4dd6819 */ /* 0x000fe200000006ff */
[----:B------:R1:W-:Y:S01]  /*6e30*/  STS.128 [R194+0x8010], R216 ;  /* 0x008010d8c2007388 */ /* 0x0003e20000000c00 */
[----:B------:R-:W-:Y:S01]  /*6e40*/  @!PT LDS RZ, [RZ] ;  /* 0x00000000fffff984 */ /* 0x000fe20000000800 */
[----:B------:R-:W-:Y:S01]  /*6e50*/  @!PT LDS RZ, [RZ] ;  /* 0x00000000fffff984 */ /* 0x000fe20000000800 */
[----:B------:R-:W-:Y:S01]  /*6e60*/  @!PT LDS RZ, [RZ] ;  /* 0x00000000fffff984 */ /* 0x000fe20000000800 */
[----:B------:R-:W-:Y:S01]  /*6e70*/  @!PT LDS RZ, [RZ] ;  /* 0x00000000fffff984 */ /* 0x000fe20000000800 */
[----:B------:R2:W-:Y:S07]  /*6e80*/  MEMBAR.ALL.CTA ;  /* 0x0000000000007992 */ /* 0x0005ee0000008000 */
[----:B--2---:R-:W2:Y:S02]  /*6e90*/  FENCE.VIEW.ASYNC.S ;  /* 0x00000000000073c6 */ /* 0x004ea40000000000 */
[----:B--2---:R-:W-:Y:S06]  /*6ea0*/  BAR.SYNC.DEFER_BLOCKING 0x1, 0x80 ;  /* 0x0042000000007b1d */ /* 0x004fec0000010000 */
[----:B------:R-:W-:Y:S05]  /*6eb0*/  @P0 BRA `(.L_x_101) ;  /* 0x0000000000280947 */ /* 0x000fea0003800000 */
[----:B------:R-:W-:Y:S02]  /*6ec0*/  UIADD3 UR4, UPT, UPT, UR49, 0x8200, URZ ;  /* 0x0000820031047890 */ /* 0x000fe4000fffe0ff */
[----:B------:R-:W-:Y:S01]  /*6ed0*/  UIADD3 UR6, UP0, UPT, UR52, 0x680, URZ ;  /* 0x0000068034067890 */ /* 0x000fe2000ff1e0ff */
[----:B------:R-:W-:Y:S03]  /*6ee0*/  UMOV UR43, UR36 ;  /* 0x00000024002b7c82 */ /* 0x000fe60008000000 */
[----:B------:R-:W-:Y:S01]  /*6ef0*/  MOV R188, UR4 ;  /* 0x0000000400bc7c02 */ /* 0x000fe20008000f00 */
[----:B------:R-:W-:Y:S03]  /*6f00*/  UIADD3.X UR7, UPT, UPT, URZ, UR53, URZ, UP0, !UPT ;  /* 0x00000035ff077290 */ /* 0x000fe600087fe4ff */
[----:B------:R-:W-:Y:S11]  /*6f10*/  R2UR UR40, R188 ;  /* 0x00000000bc2872ca */ /* 0x000ff600000e0000 */
[----:B------:R-:W-:Y:S02]  /*6f20*/  @!UPT UIADD3 URZ, UPT, UPT, URZ, URZ, URZ ;  /* 0x000000fffffff290 */ /* 0x000fe4000fffe0ff */
[----:B------:R2:W-:Y:S01]  /*6f30*/  UTMASTG.3D [UR40], [UR6] ;  /* 0x00000028060073b5 */ /* 0x0005e20008010000 */
[----:B------:R0:W-:Y:S01]  /*6f40*/  UTMACMDFLUSH ;  /* 0x00000000000079b7 */ /* 0x0001e20000000000 */
[----:B--2---:R-:W-:Y:S04]  /*6f50*/  DEPBAR.LE SB0, 0x1 ;  /* 0x000080400000791a */ /* 0x004fe80000000000 */
.L_x_101:
[----:B------:R-:W-:Y:S05]  /*6f60*/  BSYNC.RECONVERGENT B0 ;  /* 0x0000000000007941 */ /* 0x000fea0003800200 */
.L_x_100:
[----:B------:R-:W-:Y:S06]  /*6f70*/  BAR.SYNC.DEFER_BLOCKING 0x1, 0x80 ;  /* 0x0042000000007b1d */ /* 0x000fec0000010000 */
[----:B------:R-:W2:Y:S01]  /*6f80*/  @P6 SYNCS.PHASECHK.TRANS64.TRYWAIT P0, [R204+URZ+0x70], R221 ;  /* 0x000070ddcc0065a7 */ /* 0x000ea200080011ff */
[----:B------:R-:W-:Y:S01]  /*6f90*/  BSSY B1, `(.L_x_102) ;  /* 0x0000023000017945 */ /* 0x000fe20003800000 */
[----:B--2---:R-:W-:Y:S03]  /*6fa0*/  @P6 SEL R196, RZ, 0x1, !P0 ;  /* 0x00000001ffc46807 */ /* 0x004fe60004000000 */
[----:B------:R-:W-:Y:S05]  /*6fb0*/  @!P6 BRA `(.L_x_103) ;  /* 0x000000000080e947 */ /* 0x000fea0003800000 */
[----:B------:R-:W-:Y:S01]  /*6fc0*/  ISETP.NE.AND P1, PT, R197, RZ, PT ;  /* 0x000000ffc500720c */ /* 0x000fe20003f25270 */
[----:B------:R-:W-:Y:S01]  /*6fd0*/  BSSY B0, `(.L_x_104) ;  /* 0x000000a000007945 */ /* 0x000fe20003800000 */
[----:B------:R-:W-:Y:S11]  /*6fe0*/  ISETP.NE.AND P0, PT, R196, RZ, PT ;  /* 0x000000ffc400720c */ /* 0x000ff60003f05270 */
[----:B------:R-:W-:Y:S04]  /*6ff0*/  @P1 IMAD R0, R181, 0x2000, R186 ;  /* 0x00002000b5001824 */ /* 0x000fe800078e02ba */
[C---:B------:R-:W-:Y:S01]  /*7000*/  @P1 IMAD.IADD R6, R0.reuse, 0x1, R199 ;  /* 0x0000000100061824 */ /* 0x040fe200078e02c7 */
[----:B------:R-:W-:Y:S03]  /*7010*/  @P1 IADD3 R4, PT, PT, R0, R207, RZ ;  /* 0x000000cf00041210 */ /* 0x000fe60007ffe0ff */
[----:B------:R-:W-:Y:S01]  /*7020*/  @P1 IMAD.IADD R2, R205, 0x1, R6 ;  /* 0x00000001cd021824 */ /* 0x000fe200078e0206 */
[----:B------:R-:W-:Y:S06]  /*7030*/  @P0 BRA `(.L_x_105) ;  /* 0x00000000000c0947 */ /* 0x000fec0003800000 */
[----:B------:R-:W-:Y:S04]  /*7040*/  SHF.L.U32 R3, R180, 0x1f, RZ ;  /* 0x0000001fb4037819 */ /* 0x000fe800000006ff */
[----:B------:R-:W2:Y:S02]  /*7050*/  SYNCS.PHASECHK.TRANS64.TRYWAIT P0, [R204+URZ+0x70], R3 ;  /* 0x00007003cc0075a7 */ /* 0x000ea400080011ff */
[----:B--2---:R-:W-:Y:S05]  /*7060*/  @!P0 BRA `(.L_x_106) ;  /* 0x0000004c00148947 */ /* 0x004fea0003800000 */
.L_x_105:
[----:B------:R-:W-:Y:S05]  /*7070*/  BSYNC B0 ;  /* 0x0000000000007941 */ /* 0x000fea0003800000 */
.L_x_104:
[----:B------:R-:W-:Y:S01]  /*7080*/  ISETP.NE.AND P0, PT, R197, RZ, PT ;  /* 0x000000ffc500720c */ /* 0x000fe20003f05270 */
[----:B--2---:R-:W-:Y:S02]  /*7090*/  VIADD R204, R204, 0x90 ;  /* 0x00000090cccc7836 */ /* 0x004fe40000000000 */
[----:B------:R-:W-:Y:S02]  /*70a0*/  IMAD.U32 R3, RZ, RZ, UR37 ;  /* 0x00000025ff037e24 */ /* 0x000fe4000f8e00ff */
[----:B------:R-:W-:Y:S03]  /*70b0*/  VIADD R181, R181, 0x1 ;  /* 0x00000001b5b57836 */ /* 0x000fe60000000000 */
[----:B------:R-:W-:Y:S05]  /*70c0*/  PRMT R3, R3, 0x654, R204 ;  /* 0x0000065403037816 */ /* 0x000fea00000000cc */
[----:B------:R2:W3:Y:S04]  /*70d0*/  @P0 LDS.128 R148, [R0] ;  /* 0x0000000000940984 */ /* 0x0004e80000000c00 */
[----:B------:R2:W4:Y:S04]  /*70e0*/  @P0 LDS.128 R156, [R4+0x20] ;  /* 0x00002000049c0984 */ /* 0x0005280000000c00 */
        /* <DEDUP_REMOVED lines=9> */
[----:B------:R-:W-:Y:S01]  /*7180*/  SEL R181, R181, RZ, P0 ;  /* 0x000000ffb5b57207 */ /* 0x000fe20000000000 */
[----:B-----5:R5:W-:Y:S02]  /*7190*/  SYNCS.ARRIVE.TRANS64.RED.A1T0 RZ, [R3+URZ], RZ ;  /* 0x000000ff03ff79a7 */ /* 0x020be400081004ff */
[----:B-----5:R-:W-:Y:S04]  /*71a0*/  SEL R3, RZ, 0x1, P0 ;  /* 0x00000001ff037807 */ /* 0x020fe80000000000 */
[----:B--234-:R-:W-:Y:S02]  /*71b0*/  LOP3.LUT R180, R180, R3, RZ, 0x3c, !PT ;  /* 0x00000003b4b47212 */ /* 0x01cfe400078e3cff */
.L_x_103:
[----:B------:R-:W-:Y:S05]  /*71c0*/  BSYNC B1 ;  /* 0x0000000000017941 */ /* 0x000fea0003800000 */
.L_x_102:
[----:B------:R-:W-:Y:S01]  /*71d0*/  VIADD R0, R80, 0x40 ;  /* 0x0000004050007836 */ /* 0x000fe20000000000 */
[----:B------:R-:W-:Y:S04]  /*71e0*/  BSSY.RECONVERGENT B6, `(.L_x_107) ;  /* 0x0000015000067945 */ /* 0x000fe80003800200 */
[----:B------:R-:W-:Y:S04]  /*71f0*/  SHF.R.U32.HI R0, RZ, 0x15, R0 ;  /* 0x00000015ff007819 */ /* 0x000fe80000011600 */
[----:B------:R-:W-:Y:S11]  /*7200*/  LOP3.LUT P0, RZ, R0, 0x3, R173, 0x48, !PT ;  /* 0x0000000300ff7812 */ /* 0x000ff600078048ad */
[----:B------:R-:W-:Y:S02]  /*7210*/  @!UPT UIADD3 URZ, UPT, UPT, URZ, URZ, URZ ;  /* 0x000000fffffff290 */ /* 0x000fe4000fffe0ff */
[----:B------:R-:W-:Y:S05]  /*7220*/  @!P0 BRA `(.L_x_108) ;  /* 0x0000000000408947 */ /* 0x000fea0003800000 */
[----:B------:R-:W2:Y:S01]  /*7230*/  LDCU.64 UR8, c[0x4][0x78] ;  /* 0x01000f00ff0877ac */ /* 0x000ea20008000a00 */
[----:B------:R-:W-:Y:S01]  /*7240*/  MOV R3, 0x0 ;  /* 0x0000000000037802 */ /* 0x000fe20000000f00 */
[----:B------:R-:W-:Y:S02]  /*7250*/  HFMA2 R12, -RZ, RZ, 0, 5.9604644775390625e-08 ;  /* 0x00000001ff0c7431 */ /* 0x000fe400000001ff */
[----:B------:R-:W-:Y:S02]  /*7260*/  IMAD.MOV.U32 R8, RZ, RZ, 0x192 ;  /* 0x00000192ff087424 */ /* 0x000fe400078e00ff */
[----:B------:R-:W-:Y:S01]  /*7270*/  IMAD.MOV.U32 R13, RZ, RZ, RZ ;  /* 0x000000ffff0d7224 */ /* 0x000fe200078e00ff */
[----:B------:R-:W3:Y:S01]  /*7280*/  LDCU.64 UR6, c[0x4][0x80] ;  /* 0x01001000ff0677ac */ /* 0x000ee20008000a00 */
[----:B------:R-:W4:Y:S01]  /*7290*/  LDC.64 R2, c[0x4][R3] ;  /* 0x0100000003027b82 */ /* 0x000f220000000a00 */
[----:B------:R-:W5:Y:S01]  /*72a0*/  LDCU.64 UR4, c[0x4][0x18] ;  /* 0x01000300ff0477ac */ /* 0x000f620008000a00 */
[----:B--2---:R-:W-:Y:S01]  /*72b0*/  MOV R5, UR9 ;  /* 0x0000000900057c02 */ /* 0x004fe20008000f00 */
[----:B------:R-:W-:Y:S01]  /*72c0*/  IMAD.U32 R4, RZ, RZ, UR8 ;  /* 0x00000008ff047e24 */ /* 0x000fe2000f8e00ff */
[----:B---3--:R-:W-:Y:S01]  /*72d0*/  MOV R7, UR7 ;  /* 0x0000000700077c02 */ /* 0x008fe20008000f00 */
[----:B------:R-:W-:Y:S01]  /*72e0*/  IMAD.U32 R6, RZ, RZ, UR6 ;  /* 0x00000006ff067e24 */ /* 0x000fe2000f8e00ff */
[----:B-----5:R-:W-:Y:S01]  /*72f0*/  MOV R11, UR5 ;  /* 0x00000005000b7c02 */ /* 0x020fe20008000f00 */
[----:B------:R-:W-:Y:S02]  /*7300*/  IMAD.U32 R10, RZ, RZ, UR4 ;  /* 0x00000004ff0a7e24 */ /* 0x000fe4000f8e00ff */
[----:B------:R-:W-:Y:S07]  /*7310*/  LEPC R20, `(.L_x_108) ;  /* 0x000000001014794e */ /* 0x000fee0000000000 */
[----:B-1--4-:R-:W-:Y:S05]  /*7320*/  CALL.ABS.NOINC R2 ;  /* 0x0000000002007343 */ /* 0x012fea0003c00000 */
.L_x_108:
[----:B------:R-:W-:Y:S05]  /*7330*/  BSYNC.RECONVERGENT B6 ;  /* 0x0000000000067941 */ /* 0x000fea0003800200 */
.L_x_107:
[----:B------:R-:W-:Y:S01]  /*7340*/  F2FP.F16.E4M3.UNPACK_B R4, R149 ;  /* 0x00000095ff04723e */ /* 0x000fe200020006ff */
[----:B------:R-:W-:Y:S05]  /*7350*/  WARPSYNC.ALL ;  /* 0x0000000000007948 */ /* 0x000fea0003800000 */
[----:B------:R-:W-:Y:S01]  /*7360*/  R2UR UR4, R80 ;  /* 0x00000000500472ca */ /* 0x000fe200000e0000 */
[--C-:B------:R-:W-:Y:S01]  /*7370*/  HADD2.F32 R88, -RZ, R4.reuse.H0_H0 ;  /* 0x20000004ff587230 */ /* 0x100fe20000004100 */
[-C--:B------:R-:W-:Y:S01]  /*7380*/  F2FP.F16.E4M3.UNPACK_B R0, R148.reuse ;  /* 0x00000094ff00723e */ /* 0x080fe200020006ff */
[----:B------:R-:W-:Y:S01]  /*7390*/  HADD2.F32 R83, -RZ, R4.H1_H1 ;  /* 0x30000004ff537230 */ /* 0x000fe20000004100 */
[----:B------:R-:W-:Y:S01]  /*73a0*/  F2FP.F16.E4M3.UNPACK_B R4, R151 ;  /* 0x00000097ff04723e */ /* 0x000fe200020006ff */
[----:B------:R-:W-:Y:S01]  /*73b0*/  BSSY.RECONVERGENT B0, `(.L_x_109) ;  /* 0x0000116000007945 */ /* 0x000fe20003800200 */
[----:B------:R-:W-:Y:S01]  /*73c0*/  F2FP.F16.E4M3.UNPACK_B R3, R148.H1 ;  /* 0x00000094ff03723e */ /* 0x000fe200030006ff */
[--C-:B------:R-:W-:Y:S01]  /*73d0*/  HADD2.F32 R2, -RZ, R0.reuse.H0_H0 ;  /* 0x20000000ff027230 */ /* 0x100fe20000004100 */
[----:B-1----:R-:W-:Y:S01]  /*73e0*/  F2FP.F16.E4M3.UNPACK_B R135, R162 ;  /* 0x000000a2ff87723e */ /* 0x002fe200020006ff */
[----:B------:R-:W-:Y:S01]  /*73f0*/  HADD2.F32 R82, -RZ, R0.H1_H1 ;  /* 0x30000000ff527230 */ /* 0x000fe20000004100 */
[----:B------:R-:W-:Y:S01]  /*7400*/  F2FP.F16.E4M3.UNPACK_B R0, R149.H1 ;  /* 0x00000095ff00723e */ /* 0x000fe200030006ff */
[--C-:B------:R-:W-:Y:S01]  /*7410*/  HADD2.F32 R84, -RZ, R3.reuse.H0_H0 ;  /* 0x20000003ff547230 */ /* 0x100fe20000004100 */
[----:B------:R-:W-:Y:S01]  /*7420*/  F2FP.F16.E4M3.UNPACK_B R125, R159.H1 ;  /* 0x0000009fff7d723e */ /* 0x000fe200030006ff */
[----:B------:R-:W-:Y:S01]  /*7430*/  HADD2.F32 R86, -RZ, R3.H1_H1 ;  /* 0x30000003ff567230 */ /* 0x000fe20000004100 */
[-C--:B------:R-:W-:Y:S01]  /*7440*/  F2FP.F16.E4M3.UNPACK_B R3, R150.reuse ;  /* 0x00000096ff03723e */ /* 0x080fe200020006ff */
[--C-:B------:R-:W-:Y:S01]  /*7450*/  HADD2.F32 R90, -RZ, R0.reuse.H0_H0 ;  /* 0x20000000ff5a7230 */ /* 0x100fe20000004100 */
[----:B------:R-:W-:Y:S01]  /*7460*/  ISETP.NE.AND P0, PT, R189, RZ, PT ;  /* 0x000000ffbd00720c */ /* 0x000fe20003f05270 */
[----:B------:R-:W-:Y:S01]  /*7470*/  HADD2.F32 R85, -RZ, R0.H1_H1 ;  /* 0x30000000ff557230 */ /* 0x000fe20000004100 */
[----:B------:R-:W-:Y:S01]  /*7480*/  F2FP.F16.E4M3.UNPACK_B R0, R150.H1 ;  /* 0x00000096ff00723e */ /* 0x000fe200030006ff */
[--C-:B------:R-:W-:Y:S01]  /*7490*/  HADD2.F32 R92, -RZ, R3.reuse.H0_H0 ;  /* 0x20000003ff5c7230 */ /* 0x100fe20000004100 */
[----:B------:R-:W-:Y:S01]  /*74a0*/  ISETP.NE.AND P6, PT, R198, RZ, PT ;  /* 0x000000ffc600720c */ /* 0x000fe20003fc5270 */
[----:B------:R-:W-:Y:S01]  /*74b0*/  HADD2.F32 R87, -RZ, R3.H1_H1 ;  /* 0x30000003ff577230 */ /* 0x000fe20000004100 */
[----:B------:R-:W-:Y:S01]  /*74c0*/  F2FP.F16.E4M3.UNPACK_B R3, R151.H1 ;  /* 0x00000097ff03723e */ /* 0x000fe200030006ff */
[--C-:B------:R-:W-:Y:S02]  /*74d0*/  HADD2.F32 R94, -RZ, R0.reuse.H0_H0 ;  /* 0x20000000ff5e7230 */ /* 0x100fe40000004100 */
[----:B------:R-:W-:Y:S01]  /*74e0*/  HADD2.F32 R89, -RZ, R0.H1_H1 ;  /* 0x30000000ff597230 */ /* 0x000fe20000004100 */
[-C--:B------:R-:W-:Y:S01]  /*74f0*/  F2FP.F16.E4M3.UNPACK_B R0, R152.reuse ;  /* 0x00000098ff00723e */ /* 0x080fe200020006ff */
[--C-:B------:R-:W-:Y:S02]  /*7500*/  HADD2.F32 R96, -RZ, R4.reuse.H0_H0 ;  /* 0x20000004ff607230 */ /* 0x100fe40000004100 */
[----:B------:R-:W-:Y:S01]  /*7510*/  HADD2.F32 R91, -RZ, R4.H1_H1 ;  /* 0x30000004ff5b7230 */ /* 0x000fe20000004100 */
[-C--:B------:R-:W-:Y:S01]  /*7520*/  F2FP.F16.E4M3.UNPACK_B R4, R153.reuse ;  /* 0x00000099ff04723e */ /* 0x080fe200020006ff */
[--C-:B------:R-:W-:Y:S02]  /*7530*/  HADD2.F32 R100, -RZ, R0.reuse.H0_H0 ;  /* 0x20000000ff647230 */ /* 0x100fe40000004100 */
[----:B------:R-:W-:Y:S01]  /*7540*/  HADD2.F32 R95, -RZ, R0.H1_H1 ;  /* 0x30000000ff5f7230 */ /* 0x000fe20000004100 */
[----:B------:R-:W-:Y:S01]  /*7550*/  F2FP.F16.E4M3.UNPACK_B R0, R153.H1 ;  /* 0x00000099ff00723e */ /* 0x000fe200030006ff */
[--C-:B------:R-:W-:Y:S02]  /*7560*/  HADD2.F32 R98, -RZ, R3.reuse.H0_H0 ;  /* 0x20000003ff627230 */ /* 0x100fe40000004100 */
[----:B------:R-:W-:Y:S01]  /*7570*/  HADD2.F32 R93, -RZ, R3.H1_H1 ;  /* 0x30000003ff5d7230 */ /* 0x000fe20000004100 */
[----:B------:R-:W-:Y:S01]  /*7580*/  F2FP.F16.E4M3.UNPACK_B R3, R152.H1 ;  /* 0x00000098ff03723e */ /* 0x000fe200030006ff */
[--C-:B------:R-:W-:Y:S02]  /*7590*/  HADD2.F32 R106, -RZ, R0.reuse.H0_H0 ;  /* 0x20000000ff6a7230 */ /* 0x100fe40000004100 */
[----:B------:R-:W-:Y:S01]  /*75a0*/  HADD2.F32 R101, -RZ, R0.H1_H1 ;  /* 0x30000000ff657230 */ /* 0x000fe20000004100 */
[-C--:B------:R-:W-:Y:S01]  /*75b0*/  F2FP.F16.E4M3.UNPACK_B R0, R154.reuse.H1 ;  /* 0x0000009aff00723e */ /* 0x080fe200030006ff */
[--C-:B------:R-:W-:Y:S02]  /*75c0*/  HADD2.F32 R104, -RZ, R4.reuse.H0_H0 ;  /* 0x20000004ff687230 */ /* 0x100fe40000004100 */
[----:B------:R-:W-:Y:S01]  /*75d0*/  HADD2.F32 R99, -RZ, R4.H1_H1 ;  /* 0x30000004ff637230 */ /* 0x000fe20000004100 */
[----:B------:R-:W-:Y:S01]  /*75e0*/  F2FP.F16.E4M3.UNPACK_B R4, R155 ;  /* 0x0000009bff04723e */ /* 0x000fe200020006ff */
[--C-:B------:R-:W-:Y:S02]  /*75f0*/  HADD2.F32 R102, -RZ, R3.reuse.H0_H0 ;  /* 0x20000003ff667230 */ /* 0x100fe40000004100 */
[----:B------:R-:W-:Y:S01]  /*7600*/  HADD2.F32 R97, -RZ, R3.H1_H1 ;  /* 0x30000003ff617230 */ /* 0x000fe20000004100 */
[----:B------:R-:W-:Y:S01]  /*7610*/  F2FP.F16.E4M3.UNPACK_B R3, R154 ;  /* 0x0000009aff03723e */ /* 0x000fe200020006ff */
[--C-:B------:R-:W-:Y:S02]  /*7620*/  HADD2.F32 R110, -RZ, R0.reuse.H0_H0 ;  /* 0x20000000ff6e7230 */ /* 0x100fe40000004100 */
[----:B------:R-:W-:Y:S01]  /*7630*/  HADD2.F32 R105, -RZ, R0.H1_H1 ;  /* 0x30000000ff697230 */ /* 0x000fe20000004100 */
[-C--:B------:R-:W-:Y:S01]  /*7640*/  F2FP.F16.E4M3.UNPACK_B R0, R156.reuse ;  /* 0x0000009cff00723e */ /* 0x080fe200020006ff */
[--C-:B------:R-:W-:Y:S02]  /*7650*/  HADD2.F32 R112, -RZ, R4.reuse.H0_H0 ;  /* 0x20000004ff707230 */ /* 0x100fe40000004100 */
[----:B------:R-:W-:Y:S01]  /*7660*/  HADD2.F32 R107, -RZ, R4.H1_H1 ;  /* 0x30000004ff6b7230 */ /* 0x000fe20000004100 */
[----:B------:R-:W-:Y:S01]  /*7670*/  F2FP.F16.E4M3.UNPACK_B R4, R157 ;  /* 0x0000009dff04723e */ /* 0x000fe200020006ff */
[--C-:B------:R-:W-:Y:S02]  /*7680*/  HADD2.F32 R108, -RZ, R3.reuse.H0_H0 ;  /* 0x20000003ff6c7230 */ /* 0x100fe40000004100 */
[----:B------:R-:W-:Y:S01]  /*7690*/  HADD2.F32 R103, -RZ, R3.H1_H1 ;  /* 0x30000003ff677230 */ /* 0x000fe20000004100 */
[----:B------:R-:W-:Y:S01]  /*76a0*/  F2FP.F16.E4M3.UNPACK_B R3, R155.H1 ;  /* 0x0000009bff03723e */ /* 0x000fe200030006ff */
[--C-:B------:R-:W-:Y:S02]  /*76b0*/  HADD2.F32 R116, -RZ, R0.reuse.H0_H0 ;  /* 0x20000000ff747230 */ /* 0x100fe40000004100 */
[----:B------:R-:W-:Y:S01]  /*76c0*/  HADD2.F32 R111, -RZ, R0.H1_H1 ;  /* 0x30000000ff6f7230 */ /* 0x000fe20000004100 */
[----:B------:R-:W-:Y:S01]  /*76d0*/  F2FP.F16.E4M3.UNPACK_B R0, R156.H1 ;  /* 0x0000009cff00723e */ /* 0x000fe200030006ff */
[--C-:B------:R-:W-:Y:S02]  /*76e0*/  HADD2.F32 R120, -RZ, R4.reuse.H0_H0 ;  /* 0x20000004ff787230 */ /* 0x100fe40000004100 */
[----:B------:R-:W-:Y:S02]  /*76f0*/  HADD2.F32 R115, -RZ, R4.H1_H1 ;  /* 0x30000004ff737230 */ /* 0x000fe40000004100 */
[--C-:B------:R-:W-:Y:S01]  /*7700*/  HADD2.F32 R114, -RZ, R3.reuse.H0_H0 ;  /* 0x20000003ff727230 */ /* 0x100fe20000004100 */
[----:B------:R-:W1:Y:S01]  /*7710*/  LDTM.x64 R4, tmem[UR4+0x40] ;  /* 0x00004004000479ee */ /* 0x000e620008340000 */
[----:B------:R-:W-:Y:S01]  /*7720*/  HADD2.F32 R109, -RZ, R3.H1_H1 ;  /* 0x30000003ff6d7230 */ /* 0x000fe20000004100 */
[----:B------:R-:W-:Y:S01]  /*7730*/  F2FP.F16.E4M3.UNPACK_B R3, R157.H1 ;  /* 0x0000009dff03723e */ /* 0x000fe200030006ff */
        /* <DEDUP_REMOVED lines=14> */
[----:B------:R-:W-:Y:S01]  /*7820*/  F2FP.F16.E4M3.UNPACK_B R0, R160.H1 ;  /* 0x000000a0ff00723e */ /* 0x000fe200030006ff */
[--C-:B------:R-:W-:Y:S02]  /*7830*/  HADD2.F32 R132, -RZ, R3.reuse.H0_H0 ;  /* 0x20000003ff847230 */ /* 0x100fe40000004100 */
[C---:B-1----:R-:W-:Y:S01]  /*7840*/  FMUL R7, R78.reuse, R7 ;  /* 0x000000074e077220 */ /* 0x042fe20000400000 */
        /* <DEDUP_REMOVED lines=10> */
[C---:B------:R-:W-:Y:S01]  /*78f0*/  FMUL R0, R78.reuse, R4 ;  /* 0x000000044e007220 */ /* 0x040fe20000400000 */
[--C-:B------:R-:W-:Y:S01]  /*7900*/  HADD2.F32 R140, -RZ, R135.reuse.H0_H0 ;  /* 0x20000087ff8c7230 */ /* 0x100fe20000004100 */
[----:B------:R-:W-:Y:S01]  /*7910*/  F2FP.F16.E4M3.UNPACK_B R4, R163 ;  /* 0x000000a3ff04723e */ /* 0x000fe200020006ff */
[----:B------:R-:W-:Y:S02]  /*7920*/  HADD2.F32 R135, -RZ, R135.H1_H1 ;  /* 0x30000087ff877230 */ /* 0x000fe40000004100 */
[C---:B------:R-:W-:Y:S01]  /*7930*/  FFMA R0, R81.reuse, R2, R0 ;  /* 0x0000000251007223 */ /* 0x040fe20000000000 */
[C---:B------:R-:W-:Y:S01]  /*7940*/  FMUL R2, R78.reuse, R5 ;  /* 0x000000054e027220 */ /* 0x040fe20000400000 */
[--C-:B------:R-:W-:Y:S01]  /*7950*/  HADD2.F32 R142, -RZ, R3.reuse.H0_H0 ;  /* 0x20000003ff8e7230 */ /* 0x100fe20000004100 */
[----:B------:R-:W-:Y:S01]  /*7960*/  F2FP.F16.E4M3.UNPACK_B R5, R163.H1 ;  /* 0x000000a3ff05723e */ /* 0x000fe200030006ff */
[----:B------:R-:W-:Y:S02]  /*7970*/  HADD2.F32 R137, -RZ, R3.H1_H1 ;  /* 0x30000003ff897230 */ /* 0x000fe40000004100 */
[C---:B------:R-:W-:Y:S01]  /*7980*/  FFMA R2, R81.reuse, R82, R2 ;  /* 0x0000005251027223 */ /* 0x040fe20000000002 */
[--C-:B------:R-:W-:Y:S02]  /*7990*/  HADD2.F32 R82, -RZ, R4.reuse.H0_H0 ;  /* 0x20000004ff527230 */ /* 0x100fe40000004100 */
[C---:B------:R-:W-:Y:S01]  /*79a0*/  FMUL R3, R78.reuse, R6 ;  /* 0x000000064e037220 */ /* 0x040fe20000400000 */
[----:B------:R-:W-:Y:S02]  /*79b0*/  HADD2.F32 R139, -RZ, R4.H1_H1 ;  /* 0x30000004ff8b7230 */ /* 0x000fe40000004100 */
[C---:B------:R-:W-:Y:S01]  /*79c0*/  FMUL R4, R78.reuse, R9 ;  /* 0x000000094e047220 */ /* 0x040fe20000400000 */
[--C-:B------:R-:W-:Y:S02]  /*79d0*/  HADD2.F32 R141, -RZ, R5.reuse.H1_H1 ;  /* 0x30000005ff8d7230 */ /* 0x100fe40000004100 */
[C---:B------:R-:W-:Y:S01]  /*79e0*/  FFMA R3, R81.reuse, R84, R3 ;  /* 0x0000005451037223 */ /* 0x040fe20000000003 */
[----:B------:R-:W-:Y:S01]  /*79f0*/  FFMA R7, R81, R86, R7 ;  /* 0x0000005651077223 */ /* 0x000fe20000000007 */
[----:B------:R-:W-:Y:S02]  /*7a00*/  HADD2.F32 R84, -RZ, R5.H0_H0 ;  /* 0x20000005ff547230 */ /* 0x000fe40000004100 */
[C---:B------:R-:W-:Y:S01]  /*7a10*/  FMUL R5, R78.reuse, R10 ;  /* 0x0000000a4e057220 */ /* 0x040fe20000400000 */
[C---:B------:R-:W-:Y:S01]  /*7a20*/  FMUL R6, R78.reuse, R11 ;  /* 0x0000000b4e067220 */ /* 0x040fe20000400000 */
[C---:B------:R-:W-:Y:S01]  /*7a30*/  FMUL R11, R78.reuse, R16 ;  /* 0x000000104e0b7220 */ /* 0x040fe20000400000 */
[----:B------:R-:W-:Y:S01]  /*7a40*/  F2FP.SATFINITE.E4M3.F32.PACK_AB_MERGE_C R143, R7, R3, RZ ;  /* 0x00000003078f723e */ /* 0x000fe200048070ff */
[C---:B------:R-:W-:Y:S01]  /*7a50*/  FMUL R3, R78.reuse, R8 ;  /* 0x000000084e037220 */ /* 0x040fe20000400000 */
[C---:B------:R-:W-:Y:S01]  /*7a60*/  FMUL R7, R78.reuse, R12 ;  /* 0x0000000c4e077220 */ /* 0x040fe20000400000 */
[C---:B------:R-:W-:Y:S01]  /*7a70*/  FMUL R8, R78.reuse, R13 ;  /* 0x0000000d4e087220 */ /* 0x040fe20000400000 */
[C---:B------:R-:W-:Y:S01]  /*7a80*/  FMUL R12, R78.reuse, R17 ;  /* 0x000000114e0c7220 */ /* 0x040fe20000400000 */
[C---:B------:R-:W-:Y:S01]  /*7a90*/  FFMA R3, R81.reuse, R88, R3 ;  /* 0x0000005851037223 */ /* 0x040fe20000000003 */
[C---:B------:R-:W-:Y:S01]  /*7aa0*/  FFMA R4, R81.reuse, R83, R4 ;  /* 0x0000005351047223 */ /* 0x040fe20000000004 */
[C---:B------:R-:W-:Y:S01]  /*7ab0*/  FFMA R5, R81.reuse, R90, R5 ;  /* 0x0000005a51057223 */ /* 0x040fe20000000005 */
[C---:B------:R-:W-:Y:S01]  /*7ac0*/  FFMA R6, R81.reuse, R85, R6 ;  /* 0x0000005551067223 */ /* 0x040fe20000000006 */
[C---:B------:R-:W-:Y:S01]  /*7ad0*/  FFMA R7, R81.reuse, R92, R7 ;  /* 0x0000005c51077223 */ /* 0x040fe20000000007 */
[C---:B------:R-:W-:Y:S01]  /*7ae0*/  FFMA R8, R81.reuse, R87, R8 ;  /* 0x0000005751087223 */ /* 0x040fe20000000008 */
[C---:B------:R-:W-:Y:S01]  /*7af0*/  FMUL R16, R78.reuse, R21 ;  /* 0x000000154e107220 */ /* 0x040fe20000400000 */
[----:B------:R-:W-:Y:S01]  /*7b00*/  FMUL R9, R78, R14 ;  /* 0x0000000e4e097220 */ /* 0x000fe20000400000 */
[----:B------:R-:W-:Y:S01]  /*7b10*/  F2FP.SATFINITE.E4M3.F32.PACK_AB_MERGE_C R5, R6, R5, RZ ;  /* 0x000000050605723e */ /* 0x000fe200048070ff */
[C---:B------:R-:W-:Y:S01]  /*7b20*/  FMUL R10, R78.reuse, R15 ;  /* 0x0000000f4e0a7220 */ /* 0x040fe20000400000 */
[C---:B------:R-:W-:Y:S01]  /*7b30*/  FMUL R15, R78.reuse, R20 ;  /* 0x000000144e0f7220 */ /* 0x040fe20000400000 */
[C---:B------:R-:W-:Y:S01]  /*7b40*/  FFMA R9, R81.reuse, R94, R9 ;  /* 0x0000005e51097223 */ /* 0x040fe20000000009 */
[C---:B------:R-:W-:Y:S01]  /*7b50*/  FMUL R20, R78.reuse, R25 ;  /* 0x000000194e147220 */ /* 0x040fe20000400000 */
[C---:B------:R-:W-:Y:S01]  /*7b60*/  FFMA R10, R81.reuse, R89, R10 ;  /* 0x00000059510a7223 */ /* 0x040fe2000000000a */
[C---:B------:R-:W-:Y:S01]  /*7b70*/  FFMA R11, R81.reuse, R96, R11 ;  /* 0x00000060510b7223 */ /* 0x040fe2000000000b */
[C---:B------:R-:W-:Y:S01]  /*7b80*/  FFMA R12, R81.reuse, R91, R12 ;  /* 0x0000005b510c7223 */ /* 0x040fe2000000000c */
[C---:B------:R-:W-:Y:S01]  /*7b90*/  FMUL R13, R78.reuse, R18 ;  /* 0x000000124e0d7220 */ /* 0x040fe20000400000 */
[----:B------:R-:W-:Y:S01]  /*7ba0*/  FMUL R14, R78, R19 ;  /* 0x000000134e0e7220 */ /* 0x000fe20000400000 */
[----:B------:R-:W-:Y:S01]  /*7bb0*/  F2FP.SATFINITE.E4M3.F32.PACK_AB_MERGE_C R9, R10, R9, RZ ;  /* 0x000000090a09723e */ /* 0x000fe200048070ff */
[C---:B------:R-:W-:Y:S01]  /*7bc0*/  FMUL R19, R78.reuse, R24 ;  /* 0x000000184e137220 */ /* 0x040fe20000400000 */
        /* <DEDUP_REMOVED lines=17> */
[----:B------:R-:W-:Y:S01]  /*7ce0*/  FMUL R27, R78, R32 ;  /* 0x000000204e1b7220 */ /* 0x000fe20000400000 */
[C---:B------:R-:W-:Y:S01]  /*7cf0*/  FFMA R21, R81.reuse, R106, R21 ;  /* 0x0000006a51157223 */ /* 0x040fe20000000015 */
[C---:B------:R-:W-:Y:S01]  /*7d00*/  FFMA R22, R81.reuse, R101, R22 ;  /* 0x0000006551167223 */ /* 0x040fe20000000016 */
[----:B------:R-:W-:Y:S01]  /*7d10*/  F2FP.SATFINITE.E4M3.F32.PACK_AB_MERGE_C R16, R16, R15, R17 ;  /* 0x0000000f1010723e */ /* 0x000fe20004807011 */
[C---:B------:R-:W-:Y:S01]  /*7d20*/  FFMA R23, R81.reuse, R108, R23 ;  /* 0x0000006c51177223 */ /* 0x040fe20000000017 */
[C---:B------:R-:W-:Y:S01]  /*7d30*/  FFMA R24, R81.reuse, R103, R24 ;  /* 0x0000006751187223 */ /* 0x040fe20000000018 */
[----:B------:R-:W-:Y:S01]  /*7d40*/  FMUL R32, R78, R37 ;  /* 0x000000254e207220 */ /* 0x000fe20000400000 */
[----:B------:R-:W-:Y:S01]  /*7d50*/  F2FP.SATFINITE.E4M3.F32.PACK_AB_MERGE_C R21, R22, R21, RZ ;  /* 0x000000151615723e */ /* 0x000fe200048070ff */
[C---:B------:R-:W-:Y:S01]  /*7d60*/  FMUL R25, R78.reuse, R30 ;  /* 0x0000001e4e197220 */ /* 0x040fe20000400000 */
[C---:B------:R-:W-:Y:S01]  /*7d70*/  FMUL R26, R78.reuse, R31 ;  /* 0x0000001f4e1a7220 */ /* 0x040fe20000400000 */
[----:B------:R-:W-:Y:S01]  /*7d80*/  FMUL R31, R78, R36 ;  /* 0x000000244e1f7220 */ /* 0x000fe20000400000 */
[----:B------:R-:W-:Y:S01]  /*7d90*/  F2FP.SATFINITE.E4M3.F32.PACK_AB_MERGE_C R17, R20, R19, R21 ;  /* 0x000000131411723e */ /* 0x000fe20004807015 */
        /* <DEDUP_REMOVED lines=8> */
[----:B------:R-:W-:Y:S01]  /*7e20*/  FMUL R35, R78, R40 ;  /* 0x000000284e237220 */ /* 0x000fe20000400000 */
[C---:B------:R-:W-:Y:S01]  /*7e30*/  FFMA R29, R81.reuse, R114, R29 ;  /* 0x00000072511d7223 */ /* 0x040fe2000000001d */
[----:B------:R-:W-:Y:S01]  /*7e40*/  F2FP.SATFINITE.E4M3.F32.PACK_AB_MERGE_C R18, R24, R23, R18 ;  /* 0x000000171812723e */ /* 0x000fe20004807012 */
        /* <DEDUP_REMOVED lines=22> */
[C---:B------:R-:W-:Y:S01]  /*7fb0*/  FMUL R41, R78.reuse, R46 ;  /* 0x0000002e4e297220 */ /* 0x040fe20000400000 */
[C---:B------:R-:W-:Y:S01]  /*7fc0*/  FMUL R42, R78.reuse, R47 ;  /* 0x0000002f4e2a7220 */ /* 0x040fe20000400000 */
[C---:B------:R-:W-:Y:S01]  /*7fd0*/  FFMA R40, R81.reuse, R119, R40 ;  /* 0x0000007751287223 */ /* 0x040fe20000000028 */
[--C-:B------:R-:W-:Y:S02]  /*7fe0*/  HADD2.F32 R130, -RZ, R125.reuse.H0_H0 ;  /* 0x2000007dff827230 */ /* 0x100fe40000004100 */
[C---:B------:R-:W-:Y:S01]  /*7ff0*/  FFMA R41, R81.reuse, R126, R41 ;  /* 0x0000007e51297223 */ /* 0x040fe20000000029 */
[----:B------:R-:W-:Y:S02]  /*8000*/  HADD2.F32 R125, -RZ, R125.H1_H1 ;  /* 0x3000007dff7d7230 */ /* 0x000fe40000004100 */
[C---:B------:R-:W-:Y:S01]  /*8010*/  FMUL R45, R78.reuse, R50 ;  /* 0x000000324e2d7220 */ /* 0x040fe20000400000 */
[C---:B------:R-:W-:Y:S01]  /*8020*/  FFMA R42, R81.reuse, R121, R42 ;  /* 0x00000079512a7223 */ /* 0x040fe2000000002a */
[C---:B------:R-:W-:Y:S01]  /*8030*/  FMUL R46, R78.reuse, R51 ;  /* 0x000000334e2e7220 */ /* 0x040fe20000400000 */
[C---:B------:R-:W-:Y:S01]  /*8040*/  FFMA R43, R81.reuse, R128, R43 ;  /* 0x00000080512b7223 */ /* 0x040fe2000000002b */
[C---:B------:R-:W-:Y:S01]  /*8050*/  FMUL R47, R78.reuse, R52 ;  /* 0x000000344e2f7220 */ /* 0x040fe20000400000 */
        /* <DEDUP_REMOVED lines=10> */
[C---:B------:R-:W-:Y:S01]  /*8100*/  FFMA R45, R81.reuse, R130, R45 ;  /* 0x00000082512d7223 */ /* 0x040fe2000000002d */
[C---:B------:R-:W-:Y:S01]  /*8110*/  FMUL R59, R78.reuse, R64 ;  /* 0x000000404e3b7220 */ /* 0x040fe20000400000 */
[C---:B------:R-:W-:Y:S01]  /*8120*/  FMUL R60, R78.reuse, R65 ;  /* 0x000000414e3c7220 */ /* 0x040fe20000400000 */
[C---:B------:R-:W-:Y:S01]  /*8130*/  FMUL R61, R78.reuse, R66 ;  /* 0x000000424e3d7220 */ /* 0x040fe20000400000 */
[----:B------:R-:W-:Y:S01]  /*8140*/  FMUL R62, R78, R67 ;  /* 0x000000434e3e7220 */ /* 0x000fe20000400000 */
[C---:B------:R-:W-:Y:S01]  /*8150*/  FFMA R46, R81.reuse, R125, R46 ;  /* 0x0000007d512e7223 */ /* 0x040fe2000000002e */
[----:B------:R-:W-:Y:S01]  /*8160*/  F2FP.SATFINITE.E4M3.F32.PACK_AB_MERGE_C R64, R2, R0, R143 ;  /* 0x000000000240723e */ /* 0x000fe2000480708f */
[C---:B------:R-:W-:Y:S01]  /*8170*/  FFMA R47, R81.reuse, R132, R47 ;  /* 0x00000084512f7223 */ /* 0x040fe2000000002f */
[----:B------:R-:W-:Y:S01]  /*8180*/  F2FP.SATFINITE.E4M3.F32.PACK_AB_MERGE_C R65, R4, R3, R5 ;  /* 0x000000030441723e */ /* 0x000fe20004807005 */
[C---:B------:R-:W-:Y:S01]  /*8190*/  FFMA R48, R81.reuse, R127, R48 ;  /* 0x0000007f51307223 */ /* 0x040fe20000000030 */
[----:B------:R-:W-:Y:S01]  /*81a0*/  F2FP.SATFINITE.E4M3.F32.PACK_AB_MERGE_C R66, R8, R7, R9 ;  /* 0x000000070842723e */ /* 0x000fe20004807009 */
[C---:B------:R-:W-:Y:S01]  /*81b0*/  FFMA R49, R81.reuse, R134, R49 ;  /* 0x0000008651317223 */ /* 0x040fe20000000031 */
[----:B------:R-:W-:Y:S01]  /*81c0*/  F2FP.SATFINITE.E4M3.F32.PACK_AB_MERGE_C R67, R12, R11, R13 ;  /* 0x0000000b0c43723e */ /* 0x000fe2000480700d */
[----:B------:R-:W-:Y:S01]  /*81d0*/  FMUL R53, R78, R58 ;  /* 0x0000003a4e357220 */ /* 0x000fe20000400000 */
[C---:B------:R-:W-:Y:S01]  /*81e0*/  FFMA R50, R81.reuse, R129, R50 ;  /* 0x0000008151327223 */ /* 0x040fe20000000032 */
[C---:B------:R-:W-:Y:S01]  /*81f0*/  FFMA R51, R81.reuse, R136, R51 ;  /* 0x0000008851337223 */ /* 0x040fe20000000033 */
[C---:B------:R-:W-:Y:S01]  /*8200*/  FFMA R52, R81.reuse, R131, R52 ;  /* 0x0000008351347223 */ /* 0x040fe20000000034 */
[----:B------:R1:W-:Y:S01]  /*8210*/  STS.128 [R172+UR49+0xa200], R64 ;  /* 0x00a20040ac007988 */ /* 0x0003e20008000c31 */
[C---:B------:R-:W-:Y:S01]  /*8220*/  FFMA R53, R81.reuse, R138, R53 ;  /* 0x0000008a51357223 */ /* 0x040fe20000000035 */
[----:B------:R-:W-:Y:S01]  /*8230*/  F2FP.SATFINITE.E4M3.F32.PACK_AB_MERGE_C R37, R38, R37, RZ ;  /* 0x000000252625723e */ /* 0x000fe200048070ff */
[C---:B------:R-:W-:Y:S01]  /*8240*/  FFMA R54, R81.reuse, R133, R54 ;  /* 0x0000008551367223 */ /* 0x040fe20000000036 */
[----:B------:R-:W-:Y:S01]  /*8250*/  FMUL R58, R78, R63 ;  /* 0x0000003f4e3a7220 */ /* 0x000fe20000400000 */
[C---:B------:R-:W-:Y:S01]  /*8260*/  FFMA R55, R81.reuse, R140, R55 ;  /* 0x0000008c51377223 */ /* 0x040fe20000000037 */
[C---:B------:R-:W-:Y:S01]  /*8270*/  FFMA R56, R81.reuse, R135, R56 ;  /* 0x0000008751387223 */ /* 0x040fe20000000038 */
[C---:B------:R-:W-:Y:S01]  /*8280*/  FFMA R57, R81.reuse, R142, R57 ;  /* 0x0000008e51397223 */ /* 0x040fe20000000039 */
[----:B------:R1:W-:Y:S01]  /*8290*/  STS.128 [R192+0xa010], R16 ;  /* 0x00a01010c0007388 */ /* 0x0003e20000000c00 */
[----:B------:R-:W-:Y:S01]  /*82a0*/  F2FP.SATFINITE.E4M3.F32.PACK_AB_MERGE_C R33, R36, R35, R37 ;  /* 0x000000232421723e */ /* 0x000fe20004807025 */
[C---:B------:R-:W-:Y:S01]  /*82b0*/  FFMA R58, R81.reuse, R137, R58 ;  /* 0x00000089513a7223 */ /* 0x040fe2000000003a */
[----:B------:R-:W-:Y:S01]  /*82c0*/  F2FP.SATFINITE.E4M3.F32.PACK_AB_MERGE_C R34, R42, R41, RZ ;  /* 0x000000292a22723e */ /* 0x000fe200048070ff */
[C---:B------:R-:W-:Y:S01]  /*82d0*/  FFMA R59, R81.reuse, R82, R59 ;  /* 0x00000052513b7223 */ /* 0x040fe2000000003b */
[----:B------:R-:W-:Y:S01]  /*82e0*/  F2FP.SATFINITE.E4M3.F32.PACK_AB_MERGE_C R35, R46, R45, RZ ;  /* 0x0000002d2e23723e */ /* 0x000fe200048070ff */
        /* <DEDUP_REMOVED lines=25> */
[----:B------:R-:W-:Y:S02]  /*8480*/  UIADD3 UR8, UP0, UPT, UR52, 0x680, URZ ;  /* 0x0000068034087890 */ /* 0x000fe4000ff1e0ff */
[----:B------:R-:W-:Y:S02]  /*8490*/  UIADD3 UR5, UPT, UPT, UR41, 0x40, URZ ;  /* 0x0000004029057890 */ /* 0x000fe4000fffe0ff */
[----:B------:R-:W-:Y:S02]  /*84a0*/  UIADD3 UR4, UPT, UPT, UR49, 0xa200, URZ ;  /* 0x0000a20031047890 */ /* 0x000fe4000fffe0ff */
[----:B------:R-:W-:Y:S01]  /*84b0*/  UIADD3.X UR9, UPT, UPT, URZ, UR53, URZ, UP0, !UPT ;  /* 0x00000035ff097290 */ /* 0x000fe200087fe4ff */
[----:B------:R-:W-:Y:S01]  /*84c0*/  UMOV UR6, UR42 ;  /* 0x0000002a00067c82 */ /* 0x000fe20008000000 */
[----:B------:R-:W-:Y:S07]  /*84d0*/  UMOV UR7, UR36 ;  /* 0x0000002400077c82 */ /* 0x000fee0008000000 */
[----:B------:R2:W-:Y:S01]  /*84e0*/  UTMASTG.3D [UR4], [UR8] ;  /* 0x00000004080073b5 */ /* 0x0005e20008010000 */
[----:B------:R0:W-:Y:S01]  /*84f0*/  UTMACMDFLUSH ;  /* 0x00000000000079b7 */ /* 0x0001e20000000000 */
[----:B--2---:R-:W-:Y:S04]  /*8500*/  DEPBAR.LE SB0, 0x1 ;  /* 0x000080400000791a */ /* 0x004fe80000000000 */
.L_x_110:
[----:B------:R-:W-:Y:S05]  /*8510*/  BSYNC.RECONVERGENT B0 ;  /* 0x0000000000007941 */ /* 0x000fea0003800200 */
.L_x_109:
        /* <DEDUP_REMOVED lines=16> */
.L_x_114:
[----:B------:R-:W-:Y:S05]  /*8620*/  BSYNC B0 ;  /* 0x0000000000007941 */ /* 0x000fea0003800000 */
.L_x_113:
        /* <DEDUP_REMOVED lines=20> */
.L_x_112:
[----:B------:R-:W-:Y:S05]  /*8770*/  BSYNC B1 ;  /* 0x0000000000017941 */ /* 0x000fea0003800000 */
.L_x_111:
[----:B--2---:R-:W-:Y:S01]  /*8780*/  VIADD R0, R80, 0x80 ;  /* 0x0000008050007836 */ /* 0x004fe20000000000 */
        /* <DEDUP_REMOVED lines=10> */
[----:B------:R-:W5:Y:S01]  /*8830*/  LDCU.64 UR6, c[0x4][0x80] ;  /* 0x01001000ff0677ac */ /* 0x000f620008000a00 */
[----:B------:R-:W1:Y:S01]  /*8840*/  LDC.64 R2, c[0x4][R3] ;  /* 0x0100000003027b82 */ /* 0x000e620000000a00 */
[----:B------:R-:W3:Y:S01]  /*8850*/  LDCU.64 UR4, c[0x4][0x18] ;  /* 0x01000300ff0477ac */ /* 0x000ee20008000a00 */
[----:B--2---:R-:W-:Y:S01]  /*8860*/  MOV R5, UR9 ;  /* 0x0000000900057c02 */ /* 0x004fe20008000f00 */
[----:B------:R-:W-:Y:S01]  /*8870*/  IMAD.U32 R4, RZ, RZ, UR8 ;  /* 0x00000008ff047e24 */ /* 0x000fe2000f8e00ff */
[----:B-----5:R-:W-:Y:S01]  /*8880*/  MOV R7, UR7 ;  /* 0x0000000700077c02 */ /* 0x020fe20008000f00 */
[----:B------:R-:W-:Y:S01]  /*8890*/  IMAD.U32 R6, RZ, RZ, UR6 ;  /* 0x00000006ff067e24 */ /* 0x000fe2000f8e00ff */
[----:B---3--:R-:W-:Y:S01]  /*88a0*/  MOV R11, UR5 ;  /* 0x00000005000b7c02 */ /* 0x008fe20008000f00 */
[----:B------:R-:W-:Y:S02]  /*88b0*/  IMAD.U32 R10, RZ, RZ, UR4 ;  /* 0x00000004ff0a7e24 */ /* 0x000fe4000f8e00ff */
[----:B------:R-:W-:Y:S07]  /*88c0*/  LEPC R20, `(.L_x_117) ;  /* 0x000000001014794e */ /* 0x000fee0000000000 */
[----:B-1--4-:R-:W-:Y:S05]  /*88d0*/  CALL.ABS.NOINC R2 ;  /* 0x0000000002007343 */ /* 0x012fea0003c00000 */
.L_x_117:
[----:B------:R-:W-:Y:S05]  /*88e0*/  BSYNC.RECONVERGENT B6 ;  /* 0x0000000000067941 */ /* 0x000fea0003800200 */
.L_x_116:
[----:B---3--:R-:W-:Y:S01]  /*88f0*/  F2FP.F16.E4M3.UNPACK_B R4, R149 ;  /* 0x00000095ff04723e */ /* 0x008fe200020006ff */
        /* <DEDUP_REMOVED lines=13> */
[----:B----4-:R-:W-:Y:S01]  /*89d0*/  F2FP.F16.E4M3.UNPACK_B R125, R159.H1 ;  /* 0x0000009fff7d723e */ /* 0x010fe200030006ff */
        /* <DEDUP_REMOVED lines=262> */
[----:B------:R-:W-:Y:S02]  /*9a40*/  UIADD3 UR8, UP0, UPT, UR52, 0x680, URZ ;  /* 0x0000068034087890 */ /* 0x000fe4000ff1e0ff */
[----:B------:R-:W-:Y:S02]  /*9a50*/  UIADD3 UR5, UPT, UPT, UR41, 0x80, URZ ;  /* 0x0000008029057890 */ /* 0x000fe4000fffe0ff */
[----:B------:R-:W-:Y:S01]  /*9a60*/  MOV R188, UR10 ;  /* 0x0000000a00bc7c02 */ /* 0x000fe20008000f00 */
[----:B------:R-:W-:Y:S01]  /*9a70*/  UIADD3.X UR9, UPT, UPT, URZ, UR53, URZ, UP0, !UPT ;  /* 0x00000035ff097290 */ /* 0x000fe200087fe4ff */
[----:B------:R-:W-:Y:S02]  /*9a80*/  UMOV UR6, UR42 ;  /* 0x0000002a00067c82 */ /* 0x000fe40008000000 */
[----:B------:R-:W-:Y:S01]  /*9a90*/  R2UR UR4, R188 ;  /* 0x00000000bc0472ca */ /* 0x000fe200000e0000 */
[----:B------:R-:W-:Y:S11]  /*9aa0*/  UMOV UR7, UR36 ;  /* 0x0000002400077c82 */ /* 0x000ff60008000000 */
[----:B------:R-:W-:Y:S01]  /*9ab0*/  @!UPT UIADD3 URZ, UPT, UPT, URZ, URZ, URZ ;  /* 0x000000fffffff290 */ /* 0x000fe2000fffe0ff */
[----:B------:R2:W-:Y:S01]  /*9ac0*/  UTMASTG.3D [UR4], [UR8] ;  /* 0x00000004080073b5 */ /* 0x0005e20008010000 */
[----:B------:R0:W-:Y:S01]  /*9ad0*/  UTMACMDFLUSH ;  /* 0x00000000000079b7 */ /* 0x0001e20000000000 */
[----:B--2---:R-:W-:Y:S04]  /*9ae0*/  DEPBAR.LE SB0, 0x1 ;  /* 0x000080400000791a */ /* 0x004fe80000000000 */
.L_x_119:
[----:B------:R-:W-:Y:S05]  /*9af0*/  BSYNC.RECONVERGENT B0 ;  /* 0x0000000000007941 */ /* 0x000fea0003800200 */
.L_x_118:
        /* <DEDUP_REMOVED lines=16> */
.L_x_123:
[----:B------:R-:W-:Y:S05]  /*9c00*/  BSYNC B0 ;  /* 0x0000000000007941 */ /* 0x000fea0003800000 */
.L_x_122:
        /* <DEDUP_REMOVED lines=20> */
.L_x_121:
[----:B------:R-:W-:Y:S05]  /*9d50*/  BSYNC B1 ;  /* 0x0000000000017941 */ /* 0x000fea0003800000 */
.L_x_120:
[----:B--2---:R-:W-:Y:S05]  /*9d60*/  VIADD R0, R80, 0xc0 ;  /* 0x000000c050007836 */ /* 0x004fea0000000000 */
        /* <DEDUP_REMOVED lines=20> */
.L_x_125:
[----:B------:R-:W-:Y:S01]  /*9eb0*/  ISETP.NE.AND P0, PT, R189, RZ, PT ;  /* 0x000000ffbd00720c */ /* 0x000fe20003f05270 */
[----:B------:R-:W-:Y:S05]  /*9ec0*/  WARPSYNC.ALL ;  /* 0x0000000000007948 */ /* 0x000fea0003800000 */
[----:B------:R-:W-:Y:S01]  /*9ed0*/  R2UR UR4, R80 ;  /* 0x00000000500472ca */ /* 0x000fe200000e0000 */
[----:B------:R-:W-:Y:S01]  /*9ee0*/  BSSY.RECONVERGENT B0, `(.L_x_126) ;  /* 0x000011d000007945 */ /* 0x000fe20003800200 */
[----:B---3--:R-:W-:Y:S02]  /*9ef0*/  F2FP.F16.E4M3.UNPACK_B R11, R149 ;  /* 0x00000095ff0b723e */ /* 0x008fe400020006ff */
[----:B------:R-:W-:Y:S02]  /*9f00*/  F2FP.F16.E4M3.UNPACK_B R10, R150 ;  /* 0x00000096ff0a723e */ /* 0x000fe400020006ff */
[----:B------:R-:W-:Y:S01]  /*9f10*/  F2FP.F16.E4M3.UNPACK_B R9, R151 ;  /* 0x00000097ff09723e */ /* 0x000fe200020006ff */
[--C-:B------:R-:W-:Y:S01]  /*9f20*/  HADD2.F32 R83, -RZ, R11.reuse.H0_H0 ;  /* 0x2000000bff537230 */ /* 0x100fe20000004100 */
[----:B----4-:R-:W-:Y:S01]  /*9f30*/  F2FP.F16.E4M3.UNPACK_B R8, R152 ;  /* 0x00000098ff08723e */ /* 0x010fe200020006ff */
[----:B------:R-:W-:Y:S01]  /*9f40*/  HADD2.F32 R84, -RZ, R11.H1_H1 ;  /* 0x3000000bff547230 */ /* 0x000fe20000004100 */
[----:B------:R-:W-:Y:S01]  /*9f50*/  F2FP.F16.E4M3.UNPACK_B R7, R153 ;  /* 0x00000099ff07723e */ /* 0x000fe200020006ff */
[--C-:B------:R-:W-:Y:S01]  /*9f60*/  HADD2.F32 R87, -RZ, R10.reuse.H0_H0 ;  /* 0x2000000aff577230 */ /* 0x100fe20000004100 */
[----:B------:R-:W-:Y:S01]  /*9f70*/  F2FP.F16.E4M3.UNPACK_B R6, R154 ;  /* 0x0000009aff06723e */ /* 0x000fe200020006ff */
[----:B------:R-:W-:Y:S01]  /*9f80*/  HADD2.F32 R88, -RZ, R10.H1_H1 ;  /* 0x3000000aff587230 */ /* 0x000fe20000004100 */
[----:B------:R-:W-:Y:S01]  /*9f90*/  F2FP.F16.E4M3.UNPACK_B R5, R155 ;  /* 0x0000009bff05723e */ /* 0x000fe200020006ff */
[--C-:B------:R-:W-:Y:S01]  /*9fa0*/  HADD2.F32 R91, -RZ, R9.reuse.H0_H0 ;  /* 0x20000009ff5b7230 */ /* 0x100fe20000004100 */
[----:B-1----:R-:W-:Y:S01]  /*9fb0*/  F2FP.F16.E4M3.UNPACK_B R4, R156 ;  /* 0x0000009cff04723e */ /* 0x002fe200020006ff */
[----:B------:R-:W-:Y:S01]  /*9fc0*/  HADD2.F32 R92, -RZ, R9.H1_H1 ;  /* 0x30000009ff5c7230 */ /* 0x000fe20000004100 */
[-C--:B------:R-:W-:Y:S01]  /*9fd0*/  F2FP.F16.E4M3.UNPACK_B R2, R148.reuse ;  /* 0x00000094ff02723e */ /* 0x080fe200020006ff */
[--C-:B------:R-:W-:Y:S01]  /*9fe0*/  HADD2.F32 R95, -RZ, R8.reuse.H0_H0 ;  /* 0x20000008ff5f7230 */ /* 0x100fe20000004100 */
[----:B------:R-:W-:Y:S01]  /*9ff0*/  F2FP.F16.E4M3.UNPACK_B R148, R148.H1 ;  /* 0x00000094ff94723e */ /* 0x000fe200030006ff */
[----:B------:R-:W-:Y:S01]  /*a000*/  HADD2.F32 R97, -RZ, R8.H1_H1 ;  /* 0x30000008ff617230 */ /* 0x000fe20000004100 */
[----:B------:R-:W-:Y:S01]  /*a010*/  F2FP.F16.E4M3.UNPACK_B R149, R149.H1 ;  /* 0x00000095ff95723e */ /* 0x000fe200030006ff */
[--C-:B------:R-:W-:Y:S01]  /*a020*/  HADD2.F32 R98, -RZ, R7.reuse.H0_H0 ;  /* 0x20000007ff627230 */ /* 0x100fe20000004100 */
[----:B------:R-:W-:Y:S01]  /*a030*/  F2FP.F16.E4M3.UNPACK_B R150, R150.H1 ;  /* 0x00000096ff96723e */ /* 0x000fe200030006ff */
[----:B------:R-:W-:Y:S01]  /*a040*/  HADD2.F32 R101, -RZ, R7.H1_H1 ;  /* 0x30000007ff657230 */ /* 0x000fe20000004100 */
[----:B------:R-:W-:Y:S01]  /*a050*/  F2FP.F16.E4M3.UNPACK_B R151, R151.H1 ;  /* 0x00000097ff97723e */ /* 0x000fe200030006ff */
[--C-:B------:R-:W-:Y:S01]  /*a060*/  HADD2.F32 R102, -RZ, R6.reuse.H0_H0 ;  /* 0x20000006ff667230 */ /* 0x100fe20000004100 */
[----:B------:R-:W-:Y:S01]  /*a070*/  F2FP.F16.E4M3.UNPACK_B R138, R163 ;  /* 0x000000a3ff8a723e */ /* 0x000fe200020006ff */
[----:B------:R-:W-:Y:S01]  /*a080*/  HADD2.F32 R105, -RZ, R6.H1_H1 ;  /* 0x30000006ff697230 */ /* 0x000fe20000004100 */
[----:B------:R-:W-:Y:S01]  /*a090*/  R2UR UR5, R193 ;  /* 0x00000000c10572ca */ /* 0x000fe200000e0000 */
[--C-:B------:R-:W-:Y:S01]  /*a0a0*/  HADD2.F32 R106, -RZ, R5.reuse.H0_H0 ;  /* 0x20000005ff6a7230 */ /* 0x100fe20000004100 */
[----:B------:R-:W-:Y:S01]  /*a0b0*/  F2FP.F16.E4M3.UNPACK_B R116, R157 ;  /* 0x0000009dff74723e */ /* 0x000fe200020006ff */
[----:B------:R-:W-:Y:S01]  /*a0c0*/  HADD2.F32 R109, -RZ, R5.H1_H1 ;  /* 0x30000005ff6d7230 */ /* 0x000fe20000004100 */
[----:B------:R-:W-:Y:S01]  /*a0d0*/  F2FP.F16.E4M3.UNPACK_B R120, R158 ;  /* 0x0000009eff78723e */ /* 0x000fe200020006ff */
[--C-:B------:R-:W-:Y:S01]  /*a0e0*/  HADD2.F32 R110, -RZ, R4.reuse.H0_H0 ;  /* 0x20000004ff6e7230 */ /* 0x100fe20000004100 */
[----:B------:R-:W-:Y:S01]  /*a0f0*/  F2FP.F16.E4M3.UNPACK_B R124, R159 ;  /* 0x0000009fff7c723e */ /* 0x000fe200020006ff */
[----:B------:R-:W-:Y:S01]  /*a100*/  HADD2.F32 R113, -RZ, R4.H1_H1 ;  /* 0x30000004ff717230 */ /* 0x000fe20000004100 */
[----:B------:R-:W-:Y:S01]  /*a110*/  F2FP.F16.E4M3.UNPACK_B R128, R160 ;  /* 0x000000a0ff80723e */ /* 0x000fe200020006ff */
[----:B------:R-:W1:Y:S01]  /*a120*/  LDTM.x64 R4, tmem[UR4+0xc0] ;  /* 0x0000c004000479ee */ /* 0x000e620008340000 */
[--C-:B------:R-:W-:Y:S01]  /*a130*/  HADD2.F32 R0, -RZ, R2.reuse.H0_H0 ;  /* 0x20000002ff007230 */ /* 0x100fe20000004100 */
[----:B------:R-:W-:Y:S01]  /*a140*/  NOP ;  /* 0x0000000000007918 */ /* 0x000fe20000000000 */
[----:B------:R-:W-:Y:S01]  /*a150*/  HADD2.F32 R2, -RZ, R2.H1_H1 ;  /* 0x30000002ff027230 */ /* 0x000fe20000004100 */
[----:B------:R-:W-:Y:S01]  /*a160*/  UIADD3 UR5, UPT, UPT, UR5, 0xf0, URZ ;  /* 0x000000f005057890 */ /* 0x000fe2000fffe0ff */
[--C-:B------:R-:W-:Y:S01]  /*a170*/  HADD2.F32 R86, -RZ, R149.reuse.H1_H1 ;  /* 0x30000095ff567230 */ /* 0x100fe20000004100 */
[----:B------:R-:W-:Y:S01]  /*a180*/  F2FP.F16.E4M3.UNPACK_B R132, R161 ;  /* 0x000000a1ff84723e */ /* 0x000fe200020006ff */
[--C-:B------:R-:W-:Y:S01]  /*a190*/  HADD2.F32 R114, -RZ, R116.reuse.H0_H0 ;  /* 0x20000074ff727230 */ /* 0x100fe20000004100 */
[----:B------:R-:W-:Y:S01]  /*a1a0*/  UPRMT UR5, UR37, 0x654, UR5 ;  /* 0x0000065425057896 */ /* 0x000fe20008000005 */
[----:B------:R-:W-:Y:S01]  /*a1b0*/  HADD2.F32 R117, -RZ, R116.H1_H1 ;  /* 0x30000074ff757230 */ /* 0x000fe20000004100 */
[----:B------:R-:W-:Y:S01]  /*a1c0*/  F2FP.F16.E4M3.UNPACK_B R136, R162 ;  /* 0x000000a2ff88723e */ /* 0x000fe200020006ff */
[--C-:B------:R-:W-:Y:S01]  /*a1d0*/  HADD2.F32 R118, -RZ, R120.reuse.H0_H0 ;  /* 0x20000078ff767230 */ /* 0x100fe20000004100 */
[----:B------:R-:W-:Y:S01]  /*a1e0*/  F2FP.F16.E4M3.UNPACK_B R152, R152.H1 ;  /* 0x00000098ff98723e */ /* 0x000fe200030006ff */
[----:B------:R-:W-:Y:S01]  /*a1f0*/  HADD2.F32 R121, -RZ, R120.H1_H1 ;  /* 0x30000078ff797230 */ /* 0x000fe20000004100 */
[----:B------:R-:W-:Y:S01]  /*a200*/  F2FP.F16.E4M3.UNPACK_B R153, R153.H1 ;  /* 0x00000099ff99723e */ /* 0x000fe200030006ff */
[--C-:B------:R-:W-:Y:S01]  /*a210*/  HADD2.F32 R122, -RZ, R124.reuse.H0_H0 ;  /* 0x2000007cff7a7230 */ /* 0x100fe20000004100 */
[----:B------:R-:W-:Y:S01]  /*a220*/  F2FP.F16.E4M3.UNPACK_B R154, R154.H1 ;  /* 0x0000009aff9a723e */ /* 0x000fe200030006ff */
[----:B-1----:R-:W-:Y:S01]  /*a230*/  SYNCS.ARRIVE.TRANS64.RED.A1T0 RZ, [UR5], RZ ;  /* 0x000000ffffff79a7 */ /* 0x002fe20008100405 */
[----:B------:R-:W-:Y:S01]  /*a240*/  HADD2.F32 R125, -RZ, R124.H1_H1 ;  /* 0x3000007cff7d7230 */ /* 0x000fe20000004100 */
[----:B------:R-:W-:Y:S01]  /*a250*/  F2FP.F16.E4M3.UNPACK_B R155, R155.H1 ;  /* 0x0000009bff9b723e */ /* 0x000fe200030006ff */
[--C-:B------:R-:W-:Y:S01]  /*a260*/  HADD2.F32 R126, -RZ, R128.reuse.H0_H0 ;  /* 0x20000080ff7e7230 */ /* 0x100fe20000004100 */
[----:B------:R-:W-:Y:S01]  /*a270*/  F2FP.F16.E4M3.UNPACK_B R156, R156.H1 ;  /* 0x0000009cff9c723e */ /* 0x000fe200030006ff */
[----:B------:R-:W-:Y:S01]  /*a280*/  HADD2.F32 R129, -RZ, R128.H1_H1 ;  /* 0x30000080ff817230 */ /* 0x000fe20000004100 */
[----:B------:R-:W-:Y:S01]  /*a290*/  F2FP.F16.E4M3.UNPACK_B R157, R157.H1 ;  /* 0x0000009dff9d723e */ /* 0x000fe200030006ff */
[C---:B------:R-:W-:Y:S01]  /*a2a0*/  FMUL R4, R78.reuse, R4 ;  /* 0x000000044e047220 */ /* 0x040fe20000400000 */
[C---:B------:R-:W-:Y:S01]  /*a2b0*/  FMUL R5, R78.reuse, R5 ;  /* 0x000000054e057220 */ /* 0x040fe20000400000 */
[----:B------:R-:W-:Y:S02]  /*a2c0*/  HADD2.F32 R3, -RZ, R148.H0_H0 ;  /* 0x20000094ff037230 */ /* 0x000fe40000004100 */
        /* <DEDUP_REMOVED lines=11> */
[----:B------:R-:W-:Y:S02]  /*a380*/  HADD2.F32 R130, -RZ, R132.H0_H0 ;  /* 0x20000084ff827230 */ /* 0x000fe40000004100 */
[C---:B------:R-:W-:Y:S01]  /*a390*/  FMUL R6, R78.reuse, R6 ;  /* 0x000000064e067220 */ /* 0x040fe20000400000 */
[----:B------:R-:W-:Y:S02]  /*a3a0*/  HADD2.F32 R82, -RZ, R148.H1_H1 ;  /* 0x30000094ff527230 */ /* 0x000fe40000004100 */
[C---:B------:R-:W-:Y:S01]  /*a3b0*/  FMUL R7, R78.reuse, R7 ;  /* 0x000000074e077220 */ /* 0x040fe20000400000 */
[----:B------:R-:W-:Y:S02]  /*a3c0*/  HADD2.F32 R85, -RZ, R149.H0_H0 ;  /* 0x20000095ff557230 */ /* 0x000fe40000004100 */
[C---:B------:R-:W-:Y:S01]  /*a3d0*/  FFMA R6, R81.reuse, R3, R6 ;  /* 0x0000000351067223 */ /* 0x040fe20000000006 */
[----:B------:R-:W-:Y:S02]  /*a3e0*/  HADD2.F32 R133, -RZ, R132.H1_H1 ;  /* 0x30000084ff857230 */ /* 0x000fe40000004100 */
[C---:B------:R-:W-:Y:S01]  /*a3f0*/  FFMA R7, R81.reuse, R82, R7 ;  /* 0x0000005251077223 */ /* 0x040fe20000000007 */
[C---:B------:R-:W-:Y:S01]  /*a400*/  FFMA R8, R81.reuse, R83, R8 ;  /* 0x0000005351087223 */ /* 0x040fe20000000008 */
[C---:B------:R-:W-:Y:S01]  /*a410*/  FFMA R9, R81.reuse, R84, R9 ;  /* 0x0000005451097223 */ /* 0x040fe20000000009 */
[--C-:B------:R-:W-:Y:S02]  /*a420*/  HADD2.F32 R82, -RZ, R138.reuse.H0_H0 ;  /* 0x2000008aff527230 */ /* 0x100fe40000004100 */
[C---:B------:R-:W-:Y:S01]  /*a430*/  FMUL R10, R78.reuse, R10 ;  /* 0x0000000a4e0a7220 */ /* 0x040fe20000400000 */
[----:B------:R-:W-:Y:S02]  /*a440*/  HADD2.F32 R83, -RZ, R138.H1_H1 ;  /* 0x3000008aff537230 */ /* 0x000fe40000004100 */
[C---:B------:R-:W-:Y:S01]  /*a450*/  FMUL R11, R78.reuse, R11 ;  /* 0x0000000b4e0b7220 */ /* 0x040fe20000400000 */
[----:B------:R-:W-:Y:S02]  /*a460*/  HADD2.F32 R89, -RZ, R150.H0_H0 ;  /* 0x20000096ff597230 */ /* 0x000fe40000004100 */
[C---:B------:R-:W-:Y:S01]  /*a470*/  FFMA R10, R81.reuse, R85, R10 ;  /* 0x00000055510a7223 */ /* 0x040fe2000000000a */
[--C-:B------:R-:W-:Y:S02]  /*a480*/  HADD2.F32 R134, -RZ, R136.reuse.H0_H0 ;  /* 0x20000088ff867230 */ /* 0x100fe40000004100 */
[C---:B------:R-:W-:Y:S01]  /*a490*/  FFMA R11, R81.reuse, R86, R11 ;  /* 0x00000056510b7223 */ /* 0x040fe2000000000b */
[C---:B------:R-:W-:Y:S01]  /*a4a0*/  FFMA R12, R81.reuse, R87, R12 ;  /* 0x00000057510c7223 */ /* 0x040fe2000000000c */
[----:B------:R-:W-:Y:S01]  /*a4b0*/  FFMA R13, R81, R88, R13 ;  /* 0x00000058510d7223 */ /* 0x000fe2000000000d */
[----:B------:R-:W-:Y:S01]  /*a4c0*/  F2FP.SATFINITE.E4M3.F32.PACK_AB_MERGE_C R86, R7, R6, RZ ;  /* 0x000000060756723e */ /* 0x000fe200048070ff */
[C---:B------:R-:W-:Y:S01]  /*a4d0*/  FMUL R7, R78.reuse, R24 ;  /* 0x000000184e077220 */ /* 0x040fe20000400000 */
[----:B------:R-:W-:Y:S01]  /*a4e0*/  F2FP.SATFINITE.E4M3.F32.PACK_AB_MERGE_C R138, R11, R10, RZ ;  /* 0x0000000a0b8a723e */ /* 0x000fe200048070ff */
[C---:B------:R-:W-:Y:S01]  /*a4f0*/  FMUL R10, R78.reuse, R25 ;  /* 0x000000194e0a7220 */ /* 0x040fe20000400000 */
[C---:B------:R-:W-:Y:S01]  /*a500*/  FMUL R25, R78.reuse, R32 ;  /* 0x000000204e197220 */ /* 0x040fe20000400000 */
[----:B------:R-:W-:Y:S02]  /*a510*/  HADD2.F32 R137, -RZ, R136.H1_H1 ;  /* 0x30000088ff897230 */ /* 0x000fe40000004100 */
[C---:B------:R-:W-:Y:S01]  /*a520*/  FMUL R14, R78.reuse, R14 ;  /* 0x0000000e4e0e7220 */ /* 0x040fe20000400000 */
[----:B------:R-:W-:Y:S02]  /*a530*/  HADD2.F32 R90, -RZ, R150.H1_H1 ;  /* 0x30000096ff5a7230 */ /* 0x000fe40000004100 */
[C---:B------:R-:W-:Y:S01]  /*a540*/  FMUL R15, R78.reuse, R15 ;  /* 0x0000000f4e0f7220 */ /* 0x040fe20000400000 */
[--C-:B------:R-:W-:Y:S02]  /*a550*/  HADD2.F32 R93, -RZ, R151.reuse.H0_H0 ;  /* 0x20000097ff5d7230 */ /* 0x100fe40000004100 */
[C---:B------:R-:W-:Y:S01]  /*a560*/  FFMA R14, R81.reuse, R89, R14 ;  /* 0x00000059510e7223 */ /* 0x040fe2000000000e */
[----:B------:R-:W-:Y:S02]  /*a570*/  HADD2.F32 R94, -RZ, R151.H1_H1 ;  /* 0x30000097ff5e7230 */ /* 0x000fe40000004100 */
[C---:B------:R-:W-:Y:S01]  /*a580*/  FFMA R15, R81.reuse, R90, R15 ;  /* 0x0000005a510f7223 */ /* 0x040fe2000000000f */
[C---:B------:R-:W-:Y:S01]  /*a590*/  FFMA R16, R81.reuse, R91, R16 ;  /* 0x0000005b51107223 */ /* 0x040fe20000000010 */
[----:B------:R-:W-:Y:S01]  /*a5a0*/  FFMA R17, R81, R92, R17 ;  /* 0x0000005c51117223 */ /* 0x000fe20000000011 */
[C---:B------:R-:W-:Y:S01]  /*a5b0*/  FMUL R18, R78.reuse, R18 ;  /* 0x000000124e127220 */ /* 0x040fe20000400000 */
[C---:B------:R-:W-:Y:S01]  /*a5c0*/  FMUL R19, R78.reuse, R19 ;  /* 0x000000134e137220 */ /* 0x040fe20000400000 */
[--C-:B------:R-:W-:Y:S01]  /*a5d0*/  HADD2.F32 R96, -RZ, R152.reuse.H0_H0 ;  /* 0x20000098ff607230 */ /* 0x100fe20000004100 */
[----:B------:R-:W-:Y:S01]  /*a5e0*/  F2FP.SATFINITE.E4M3.F32.PACK_AB_MERGE_C R14, R15, R14, RZ ;  /* 0x0000000e0f0e723e */ /* 0x000fe200048070ff */
[C---:B------:R-:W-:Y:S01]  /*a5f0*/  FFMA R18, R81.reuse, R93, R18 ;  /* 0x0000005d51127223 */ /* 0x040fe20000000012 */
[C---:B------:R-:W-:Y:S01]  /*a600*/  FFMA R19, R81.reuse, R94, R19 ;  /* 0x0000005e51137223 */ /* 0x040fe20000000013 */
[C---:B------:R-:W-:Y:S01]  /*a610*/  FFMA R0, R81.reuse, R95, R0 ;  /* 0x0000005f51007223 */ /* 0x040fe20000000000 */
[----:B------:R-:W-:Y:S01]  /*a620*/  FFMA R2, R81, R97, R2 ;  /* 0x0000006151027223 */ /* 0x000fe20000000002 */
[----:B------:R-:W-:Y:S02]  /*a630*/  HADD2.F32 R99, -RZ, R152.H1_H1 ;  /* 0x30000098ff637230 */ /* 0x000fe40000004100 */
[C---:B------:R-:W-:Y:S01]  /*a640*/  FMUL R3, R78.reuse, R22 ;  /* 0x000000164e037220 */ /* 0x040fe20000400000 */
[----:B------:R-:W-:Y:S01]  /*a650*/  F2FP.SATFINITE.E4M3.F32.PACK_AB_MERGE_C R18, R19, R18, RZ ;  /* 0x000000121312723e */ /* 0x000fe200048070ff */
[C---:B------:R-:W-:Y:S01]  /*a660*/  FMUL R22, R78.reuse, R29 ;  /* 0x0000001d4e167220 */ /* 0x040fe20000400000 */
[C---:B------:R-:W-:Y:S01]  /*a670*/  FMUL R29, R78.reuse, R36 ;  /* 0x000000244e1d7220 */ /* 0x040fe20000400000 */
[C---:B------:R-:W-:Y:S01]  /*a680*/  FFMA R3, R81.reuse, R96, R3 ;  /* 0x0000006051037223 */ /* 0x040fe20000000003 */
[C---:B------:R-:W-:Y:S01]  /*a690*/  FMUL R6, R78.reuse, R23 ;  /* 0x000000174e067220 */ /* 0x040fe20000400000 */
[--C-:B------:R-:W-:Y:S02]  /*a6a0*/  HADD2.F32 R100, -RZ, R153.reuse.H0_H0 ;  /* 0x20000099ff647230 */ /* 0x100fe40000004100 */
[C---:B------:R-:W-:Y:S01]  /*a6b0*/  FMUL R11, R78.reuse, R26 ;  /* 0x0000001a4e0b7220 */ /* 0x040fe20000400000 */
[----:B------:R-:W-:Y:S02]  /*a6c0*/  HADD2.F32 R103, -RZ, R153.H1_H1 ;  /* 0x30000099ff677230 */ /* 0x000fe40000004100 */
[C---:B------:R-:W-:Y:S01]  /*a6d0*/  FFMA R6, R81.reuse, R99, R6 ;  /* 0x0000006351067223 */ /* 0x040fe20000000006 */
[C---:B------:R-:W-:Y:S01]  /*a6e0*/  FFMA R7, R81.reuse, R98, R7 ;  /* 0x0000006251077223 */ /* 0x040fe20000000007 */
[C---:B------:R-:W-:Y:S01]  /*a6f0*/  FFMA R10, R81.reuse, R101, R10 ;  /* 0x00000065510a7223 */ /* 0x040fe2000000000a */
[C---:B------:R-:W-:Y:S01]  /*a700*/  FFMA R11, R81.reuse, R100, R11 ;  /* 0x00000064510b7223 */ /* 0x040fe2000000000b */
[----:B------:R-:W-:Y:S01]  /*a710*/  FMUL R26, R78, R33 ;  /* 0x000000214e1a7220 */ /* 0x000fe20000400000 */
[----:B------:R-:W-:Y:S01]  /*a720*/  F2FP.SATFINITE.E4M3.F32.PACK_AB_MERGE_C R3, R6, R3, RZ ;  /* 0x000000030603723e */ /* 0x000fe200048070ff */
[C---:B------:R-:W-:Y:S01]  /*a730*/  FMUL R33, R78.reuse, R40 ;  /* 0x000000284e217220 */ /* 0x040fe20000400000 */
        /* <DEDUP_REMOVED lines=8> */
[C---:B------:R-:W-:Y:S01]  /*a7c0*/  FMUL R30, R78.reuse, R37 ;  /* 0x000000254e1e7220 */ /* 0x040fe20000400000 */
[C---:B------:R-:W-:Y:S01]  /*a7d0*/  FMUL R37, R78.reuse, R44 ;  /* 0x0000002c4e257220 */ /* 0x040fe20000400000 */
[C---:B------:R-:W-:Y:S01]  /*a7e0*/  FMUL R24, R78.reuse, R31 ;  /* 0x0000001f4e187220 */ /* 0x040fe20000400000 */
[----:B------:R-:W-:Y:S01]  /*a7f0*/  F2FP.F16.E4M3.UNPACK_B R158, R158.H1 ;  /* 0x0000009eff9e723e */ /* 0x000fe200030006ff */
[--C-:B------:R-:W-:Y:S02]  /*a800*/  HADD2.F32 R108, -RZ, R155.reuse.H0_H0 ;  /* 0x2000009bff6c7230 */ /* 0x100fe40000004100 */
[----:B------:R-:W-:Y:S01]  /*a810*/  FMUL R27, R78, R34 ;  /* 0x000000224e1b7220 */ /* 0x000fe20000400000 */
[----:B------:R-:W-:Y:S02]  /*a820*/  HADD2.F32 R111, -RZ, R155.H1_H1 ;  /* 0x3000009bff6f7230 */ /* 0x000fe40000004100 */
[C---:B------:R-:W-:Y:S01]  /*a830*/  FFMA R24, R81.reuse, R107, R24 ;  /* 0x0000006b51187223 */ /* 0x040fe20000000018 */
[----:B------:R-:W-:Y:S01]  /*a840*/  F2FP.F16.E4M3.UNPACK_B R159, R159.H1 ;  /* 0x0000009fff9f723e */ /* 0x000fe200030006ff */
[C---:B------:R-:W-:Y:S01]  /*a850*/  FFMA R25, R81.reuse, R106, R25 ;  /* 0x0000006a51197223 */ /* 0x040fe20000000019 */
[C---:B------:R-:W-:Y:S01]  /*a860*/  FFMA R26, R81.reuse, R109, R26 ;  /* 0x0000006d511a7223 */ /* 0x040fe2000000001a */
[----:B------:R-:W-:Y:S01]  /*a870*/  F2FP.F16.E4M3.UNPACK_B R160, R160.H1 ;  /* 0x000000a0ffa0723e */ /* 0x000fe200030006ff */
[C---:B------:R-:W-:Y:S01]  /*a880*/  FFMA R27, R81.reuse, R108, R27 ;  /* 0x0000006c511b7223 */ /* 0x040fe2000000001b */
[----:B------:R-:W-:Y:S01]  /*a890*/  F2FP.SATFINITE.E4M3.F32.PACK_AB_MERGE_C R6, R24, R23, RZ ;  /* 0x000000171806723e */ /* 0x000fe200048070ff */
[C---:B------:R-:W-:Y:S01]  /*a8a0*/  FMUL R34, R78.reuse, R41 ;  /* 0x000000294e227220 */ /* 0x040fe20000400000 */
[C---:B------:R-:W-:Y:S01]  /*a8b0*/  FMUL R41, R78.reuse, R48 ;  /* 0x000000304e297220 */ /* 0x040fe20000400000 */
[----:B------:R-:W-:Y:S01]  /*a8c0*/  FMUL R28, R78, R35 ;  /* 0x000000234e1c7220 */ /* 0x000fe20000400000 */
[----:B------:R-:W-:Y:S01]  /*a8d0*/  F2FP.F16.E4M3.UNPACK_B R161, R161.H1 ;  /* 0x000000a1ffa1723e */ /* 0x000fe200030006ff */
[--C-:B------:R-:W-:Y:S01]  /*a8e0*/  HADD2.F32 R112, -RZ, R156.reuse.H0_H0 ;  /* 0x2000009cff707230 */ /* 0x100fe20000004100 */
[----:B------:R-:W-:Y:S01]  /*a8f0*/  F2FP.SATFINITE.E4M3.F32.PACK_AB_MERGE_C R6, R22, R21, R6 ;  /* 0x000000151606723e */ /* 0x000fe20004807006 */
[C---:B------:R-:W-:Y:S01]  /*a900*/  FFMA R28, R81.reuse, R111, R28 ;  /* 0x0000006f511c7223 */ /* 0x040fe2000000001c */
[C---:B------:R-:W-:Y:S01]  /*a910*/  FFMA R29, R81.reuse, R110, R29 ;  /* 0x0000006e511d7223 */ /* 0x040fe2000000001d */
[C---:B------:R-:W-:Y:S01]  /*a920*/  FFMA R30, R81.reuse, R113, R30 ;  /* 0x00000071511e7223 */ /* 0x040fe2000000001e */
[----:B------:R-:W-:Y:S02]  /*a930*/  HADD2.F32 R115, -RZ, R156.H1_H1 ;  /* 0x3000009cff737230 */ /* 0x000fe40000004100 */
[C---:B------:R-:W-:Y:S01]  /*a940*/  FMUL R31, R78.reuse, R38 ;  /* 0x000000264e1f7220 */ /* 0x040fe20000400000 */
[----:B------:R-:W-:Y:S01]  /*a950*/  F2FP.F16.E4M3.UNPACK_B R162, R162.H1 ;  /* 0x000000a2ffa2723e */ /* 0x000fe200030006ff */
[C---:B------:R-:W-:Y:S01]  /*a960*/  FMUL R38, R78.reuse, R45 ;  /* 0x0000002d4e267220 */ /* 0x040fe20000400000 */
[C---:B------:R-:W-:Y:S01]  /*a970*/  FMUL R45, R78.reuse, R52 ;  /* 0x000000344e2d7220 */ /* 0x040fe20000400000 */
[----:B------:R-:W-:Y:S01]  /*a980*/  F2FP.F16.E4M3.UNPACK_B R163, R163.H1 ;  /* 0x000000a3ffa3723e */ /* 0x000fe200030006ff */
[----:B------:R-:W-:Y:S01]  /*a990*/  FFMA R31, R81, R112, R31 ;  /* 0x00000070511f7223 */ /* 0x000fe2000000001f */
[----:B------:R-:W-:Y:S01]  /*a9a0*/  FMUL R52, R78, R59 ;  /* 0x0000003b4e347220 */ /* 0x000fe20000400000 */
[----:B------:R-:W-:Y:S01]  /*a9b0*/  IADD3 R76, PT, PT, R76, 0x1, RZ ;  /* 0x000000014c4c7810 */ /* 0x000fe20007ffe0ff */
[C---:B------:R-:W-:Y:S01]  /*a9c0*/  FMUL R59, R78.reuse, R66 ;  /* 0x000000424e3b7220 */ /* 0x040fe20000400000 */
[----:B------:R-:W-:Y:S01]  /*a9d0*/  F2FP.SATFINITE.E4M3.F32.PACK_AB_MERGE_C R66, R13, R12, R14 ;  /* 0x0000000c0d42723e */ /* 0x000fe2000480700e */
[C---:B------:R-:W-:Y:S01]  /*a9e0*/  FMUL R32, R78.reuse, R39 ;  /* 0x000000274e207220 */ /* 0x040fe20000400000 */
[--C-:B------:R-:W-:Y:S02]  /*a9f0*/  HADD2.F32 R116, -RZ, R157.reuse.H0_H0 ;  /* 0x2000009dff747230 */ /* 0x100fe40000004100 */
[C---:B------:R-:W-:Y:S01]  /*aa00*/  FMUL R35, R78.reuse, R42 ;  /* 0x0000002a4e237220 */ /* 0x040fe20000400000 */
[----:B------:R-:W-:Y:S02]  /*aa10*/  HADD2.F32 R119, -RZ, R157.H1_H1 ;  /* 0x3000009dff777230 */ /* 0x000fe40000004100 */
[C---:B------:R-:W-:Y:S01]  /*aa20*/  FFMA R32, R81.reuse, R115, R32 ;  /* 0x0000007351207223 */ /* 0x040fe20000000020 */
[----:B------:R-:W-:Y:S01]  /*aa30*/  FMUL R36, R78, R43 ;  /* 0x0000002b4e247220 */ /* 0x000fe20000400000 */
[C---:B------:R-:W-:Y:S01]  /*aa40*/  FFMA R33, R81.reuse, R114, R33 ;  /* 0x0000007251217223 */ /* 0x040fe20000000021 */
[C---:B------:R-:W-:Y:S01]  /*aa50*/  FFMA R34, R81.reuse, R117, R34 ;  /* 0x0000007551227223 */ /* 0x040fe20000000022 */
[--C-:B------:R-:W-:Y:S01]  /*aa60*/  HADD2.F32 R120, -RZ, R158.reuse.H0_H0 ;  /* 0x2000009eff787230 */ /* 0x100fe20000004100 */
[----:B------:R-:W-:Y:S01]  /*aa70*/  F2FP.SATFINITE.E4M3.F32.PACK_AB_MERGE_C R32, R32, R31, RZ ;  /* 0x0000001f2020723e */ /* 0x000fe200048070ff */
[C---:B------:R-:W-:Y:S01]  /*aa80*/  FFMA R35, R81.reuse, R116, R35 ;  /* 0x0000007451237223 */ /* 0x040fe20000000023 */
[----:B------:R-:W-:Y:S02]  /*aa90*/  HADD2.F32 R123, -RZ, R158.H1_H1 ;  /* 0x3000009eff7b7230 */ /* 0x000fe40000004100 */
[----:B------:R-:W-:Y:S01]  /*aaa0*/  FMUL R39, R78, R46 ;  /* 0x0000002e4e277220 */ /* 0x000fe20000400000 */
[----:B------:R-:W-:Y:S01]  /*aab0*/  F2FP.SATFINITE.E4M3.F32.PACK_AB_MERGE_C R32, R30, R29, R32 ;  /* 0x0000001d1e20723e */ /* 0x000fe20004807020 */
[C---:B------:R-:W-:Y:S01]  /*aac0*/  FFMA R36, R81.reuse, R119, R36 ;  /* 0x0000007751247223 */ /* 0x040fe20000000024 */
[C---:B------:R-:W-:Y:S01]  /*aad0*/  FMUL R40, R78.reuse, R47 ;  /* 0x0000002f4e287220 */ /* 0x040fe20000400000 */
[C---:B------:R-:W-:Y:S01]  /*aae0*/  FFMA R37, R81.reuse, R118, R37 ;  /* 0x0000007651257223 */ /* 0x040fe20000000025 */
[C---:B------:R-:W-:Y:S01]  /*aaf0*/  FFMA R38, R81.reuse, R121, R38 ;  /* 0x0000007951267223 */ /* 0x040fe20000000026 */
[C---:B------:R-:W-:Y:S01]  /*ab00*/  FMUL R42, R78.reuse, R49 ;  /* 0x000000314e2a7220 */ /* 0x040fe20000400000 */
        /* <DEDUP_REMOVED lines=8> */
[C---:B------:R-:W-:Y:S01]  /*ab90*/  FMUL R57, R78.reuse, R64 ;  /* 0x000000404e397220 */ /* 0x040fe20000400000 */
[----:B------:R-:W-:Y:S01]  /*aba0*/  FFMA R42, R81, R125, R42 ;  /* 0x0000007d512a7223 */ /* 0x000fe2000000002a */
[C---:B------:R-:W-:Y:S01]  /*abb0*/  FMUL R46, R78.reuse, R53 ;  /* 0x000000354e2e7220 */ /* 0x040fe20000400000 */
[--C-:B------:R-:W-:Y:S01]  /*abc0*/  HADD2.F32 R128, -RZ, R160.reuse.H0_H0 ;  /* 0x200000a0ff807230 */ /* 0x100fe20000004100 */
[----:B------:R-:W-:Y:S01]  /*abd0*/  F2FP.SATFINITE.E4M3.F32.PACK_AB_MERGE_C R64, R5, R4, R86 ;  /* 0x000000040540723e */ /* 0x000fe20004807056 */
[C---:B------:R-:W-:Y:S01]  /*abe0*/  FMUL R51, R78.reuse, R58 ;  /* 0x0000003a4e337220 */ /* 0x040fe20000400000 */
[C---:B------:R-:W-:Y:S01]  /*abf0*/  FMUL R53, R78.reuse, R60 ;  /* 0x0000003c4e357220 */ /* 0x040fe20000400000 */
[C---:B------:R-:W-:Y:S01]  /*ac00*/  FFMA R43, R81.reuse, R124, R43 ;  /* 0x0000007c512b7223 */ /* 0x040fe2000000002b */
[----:B------:R-:W-:Y:S02]  /*ac10*/  HADD2.F32 R131, -RZ, R160.H1_H1 ;  /* 0x300000a0ff837230 */ /* 0x000fe40000004100 */
[C---:B------:R-:W-:Y:S01]  /*ac20*/  FMUL R47, R78.reuse, R54 ;  /* 0x000000364e2f7220 */ /* 0x040fe20000400000 */
[C---:B------:R-:W-:Y:S01]  /*ac30*/  FMUL R58, R78.reuse, R65 ;  /* 0x000000414e3a7220 */ /* 0x040fe20000400000 */
[----:B------:R-:W-:Y:S01]  /*ac40*/  FMUL R60, R78, R67 ;  /* 0x000000434e3c7220 */ /* 0x000fe20000400000 */
[----:B------:R-:W-:Y:S01]  /*ac50*/  F2FP.SATFINITE.E4M3.F32.PACK_AB_MERGE_C R5, R20, R11, RZ ;  /* 0x0000000b1405723e */ /* 0x000fe200048070ff */
[----:B------:R-:W-:Y:S01]  /*ac60*/  FFMA R44, R81, R127, R44 ;  /* 0x0000007f512c7223 */ /* 0x000fe2000000002c */
[C---:B------:R-:W-:Y:S01]  /*ac70*/  FMUL R48, R78.reuse, R55 ;  /* 0x000000374e307220 */ /* 0x040fe20000400000 */
[----:B------:R-:W-:Y:S01]  /*ac80*/  F2FP.SATFINITE.E4M3.F32.PACK_AB_MERGE_C R65, R9, R8, R138 ;  /* 0x000000080941723e */ /* 0x000fe2000480708a */
[----:B------:R-:W-:Y:S01]  /*ac90*/  FFMA R45, R81, R126, R45 ;  /* 0x0000007e512d7223 */ /* 0x000fe2000000002d */
[----:B------:R-:W-:Y:S01]  /*aca0*/  F2FP.SATFINITE.E4M3.F32.PACK_AB_MERGE_C R67, R17, R16, R18 ;  /* 0x000000101143723e */ /* 0x000fe20004807012 */
[----:B------:R-:W-:Y:S01]  /*acb0*/  FMUL R49, R78, R56 ;  /* 0x000000384e317220 */ /* 0x000fe20000400000 */
[C---:B------:R-:W-:Y:S01]  /*acc0*/  FFMA R46, R81.reuse, R129, R46 ;  /* 0x00000081512e7223 */ /* 0x040fe2000000002e */
[--C-:B------:R-:W-:Y:S02]  /*acd0*/  HADD2.F32 R132, -RZ, R161.reuse.H0_H0 ;  /* 0x200000a1ff847230 */ /* 0x100fe40000004100 */
[C---:B------:R-:W-:Y:S01]  /*ace0*/  FFMA R47, R81.reuse, R128, R47 ;  /* 0x00000080512f7223 */ /* 0x040fe2000000002f */
[----:B------:R1:W-:Y:S01]  /*acf0*/  STS.128 [R172+UR49+0xa200], R64 ;  /* 0x00a20040ac007988 */ /* 0x0003e20008000c31 */
[----:B------:R-:W-:Y:S01]  /*ad00*/  HADD2.F32 R135, -RZ, R161.H1_H1 ;  /* 0x300000a1ff877230 */ /* 0x000fe20000004100 */
[----:B------:R-:W-:Y:S01]  /*ad10*/  F2FP.SATFINITE.E4M3.F32.PACK_AB_MERGE_C R5, R10, R7, R5 ;  /* 0x000000070a05723e */ /* 0x000fe20004807005 */
[C---:B------:R-:W-:Y:S01]  /*ad20*/  FFMA R48, R81.reuse, R131, R48 ;  /* 0x0000008351307223 */ /* 0x040fe20000000030 */
[----:B------:R-:W-:Y:S01]  /*ad30*/  F2FP.SATFINITE.E4M3.F32.PACK_AB_MERGE_C R7, R28, R27, RZ ;  /* 0x0000001b1c07723e */ /* 0x000fe200048070ff */
        /* <DEDUP_REMOVED lines=8> */
[----:B------:R-:W-:Y:S01]  /*adc0*/  FMUL R56, R78, R63 ;  /* 0x0000003f4e387220 */ /* 0x000fe20000400000 */
[----:B------:R-:W-:Y:S01]  /*add0*/  F2FP.SATFINITE.E4M3.F32.PACK_AB_MERGE_C R4, R2, R0, R3 ;  /* 0x000000000204723e */ /* 0x000fe20004807003 */
[C---:B------:R-:W-:Y:S01]  /*ade0*/  FFMA R53, R81.reuse, R134, R53 ;  /* 0x0000008651357223 */ /* 0x040fe20000000035 */
[----:B------:R-:W-:Y:S01]  /*adf0*/  F2FP.SATFINITE.E4M3.F32.PACK_AB_MERGE_C R7, R26, R25, R7 ;  /* 0x000000191a07723e */ /* 0x000fe20004807007 */
[C---:B------:R-:W-:Y:S01]  /*ae00*/  FFMA R54, R81.reuse, R137, R54 ;  /* 0x0000008951367223 */ /* 0x040fe20000000036 */
[--C-:B------:R-:W-:Y:S02]  /*ae10*/  HADD2.F32 R84, -RZ, R163.reuse.H0_H0 ;  /* 0x200000a3ff547230 */ /* 0x100fe40000004100 */
[C---:B------:R-:W-:Y:S01]  /*ae20*/  FFMA R55, R81.reuse, R136, R55 ;  /* 0x0000008851377223 */ /* 0x040fe20000000037 */
[----:B------:R-:W-:Y:S01]  /*ae30*/  HADD2.F32 R85, -RZ, R163.H1_H1 ;  /* 0x300000a3ff557230 */ /* 0x000fe20000004100 */
[----:B------:R1:W-:Y:S01]  /*ae40*/  STS.128 [R192+0xa010], R4 ;  /* 0x00a01004c0007388 */ /* 0x0003e20000000c00 */
[----:B------:R-:W-:Y:S01]  /*ae50*/  F2FP.SATFINITE.E4M3.F32.PACK_AB_MERGE_C R35, R36, R35, RZ ;  /* 0x000000232423723e */ /* 0x000fe200048070ff */
[C---:B------:R-:W-:Y:S01]  /*ae60*/  FFMA R56, R81.reuse, R139, R56 ;  /* 0x0000008b51387223 */ /* 0x040fe20000000038 */
[----:B------:R-:W-:Y:S01]  /*ae70*/  F2FP.SATFINITE.E4M3.F32.PACK_AB_MERGE_C R39, R40, R39, RZ ;  /* 0x000000272827723e */ /* 0x000fe200048070ff */
[C---:B------:R-:W-:Y:S01]  /*ae80*/  FFMA R57, R81.reuse, R82, R57 ;  /* 0x0000005251397223 */ /* 0x040fe20000000039 */
[----:B------:R-:W-:Y:S01]  /*ae90*/  F2FP.SATFINITE.E4M3.F32.PACK_AB_MERGE_C R43, R44, R43, RZ ;  /* 0x0000002b2c2b723e */ /* 0x000fe200048070ff */
[C---:B------:R-:W-:Y:S01]  /*aea0*/  FFMA R58, R81.reuse, R83, R58 ;  /* 0x00000053513a7223 */ /* 0x040fe2000000003a */
[C---:B------:R-:W-:Y:S01]  /*aeb0*/  FFMA R59, R81.reuse, R84, R59 ;  /* 0x00000054513b7223 */ /* 0x040fe2000000003b */
[----:B------:R-:W-:Y:S01]  /*aec0*/  F2FP.SATFINITE.E4M3.F32.PACK_AB_MERGE_C R33, R34, R33, R35 ;  /* 0x000000212221723e */ /* 0x000fe20004807023 */
        /* <DEDUP_REMOVED lines=11> */
[----:B------:R-:W-:Y:S05]  /*af80*/  F2FP.SATFINITE.E4M3.F32.PACK_AB_MERGE_C R51, R58, R57, R59 ;  /* 0x000000393a33723e */ /* 0x000fea000480703b */
        /* <DEDUP_REMOVED lines=18> */
.L_x_127:
[----:B------:R-:W-:Y:S05]  /*b0b0*/  BSYNC.RECONVERGENT B0 ;  /* 0x0000000000007941 */ /* 0x000fea0003800200 */
.L_x_126:
[----:B------:R-:W-:Y:S01]  /*b0c0*/  BAR.SYNC.DEFER_BLOCKING 0x1, 0x80 ;  /* 0x0042000000007b1d */ /* 0x000fe20000010000 */
[----:B------:R-:W-:Y:S01]  /*b0d0*/  ISETP.NE.AND P2, PT, R190, RZ, PT ;  /* 0x000000ffbe00720c */ /* 0x000fe20003f45270 */
[----:B------:R-:W-:Y:S01]  /*b0e0*/  IMAD.IADD R20, R75, 0x1, R147 ;  /* 0x000000014b147824 */ /* 0x000fe200078e0293 */
[----:B------:R-:W-:Y:S01]  /*b0f0*/  ISETP.NE.AND P0, PT, R191, 0x2, PT ;  /* 0x00000002bf00780c */ /* 0x000fe20003f05270 */
[----:B------:R-:W-:Y:S01]  /*b100*/  IMAD.IADD R21, R77, 0x1, R170 ;  /* 0x000000014d157824 */ /* 0x000fe200078e02aa */
[----:B------:R-:W-:Y:S02]  /*b110*/  ISETP.NE.AND P1, PT, R76, 0x2, PT ;  /* 0x000000024c00780c */ /* 0x000fe40003f25270 */
[----:B------:R-:W-:Y:S02]  /*b120*/  SEL R3, RZ, 0x1, P0 ;  /* 0x00000001ff037807 */ /* 0x000fe40000000000 */
[----:B------:R-:W-:Y:S02]  /*b130*/  SEL R0, RZ, 0x1, P1 ;  /* 0x00000001ff007807 */ /* 0x000fe40000800000 */
[----:B------:R-:W-:Y:S02]  /*b140*/  LOP3.LUT R182, R182, R3, RZ, 0x3c, !PT ;  /* 0x00000003b6b67212 */ /* 0x000fe400078e3cff */
[----:B------:R-:W-:Y:S02]  /*b150*/  LOP3.LUT R183, R183, R0, RZ, 0x3c, !PT ;  /* 0x00000000b7b77212 */ /* 0x000fe400078e3cff */
[----:B------:R-:W-:Y:S02]  /*b160*/  @P2 R2UR UR36, R179 ;  /* 0x00000000b32422ca */ /* 0x000fe400000e0000 */
[----:B------:R-:W-:Y:S02]  /*b170*/  SEL R191, R191, RZ, P0 ;  /* 0x000000ffbfbf7207 */ /* 0x000fe40000000000 */
[----:B------:R-:W-:Y:S01]  /*b180*/  SEL R76, R76, RZ, P1 ;  /* 0x000000ff4c4c7207 */ /* 0x000fe20000800000 */
[----:B------:R-:W-:Y:S10]  /*b190*/  @P2 BRA `(.L_x_128) ;  /* 0xffffff9800d82947 */ /* 0x000ff4000383ffff */
[----:B------:R-:W-:Y:S05]  /*b1a0*/  EXIT ;  /* 0x000000000000794d */ /* 0x000fea0003800000 */
.L_x_19:
[----:B--2---:R2:W1:Y:S02]  /*b1b0*/  SYNCS.PHASECHK.TRANS64.TRYWAIT P0, [R3+URZ+0x110], R2 ;  /* 0x00011002030075a7 */ /* 0x00446400080011ff */
[----:B-1----:R-:W-:Y:S05]  /*b1c0*/  @!P0 NANOSLEEP.SYNCS 0x989680 ;  /* 0x009896800000895d */ /* 0x002fea0003900000 */
[----:B------:R-:W1:Y:S02]  /*b1d0*/  @!P0 SYNCS.PHASECHK.TRANS64 P0, [R3+URZ+0x110], R2 ;  /* 0x00011002030085a7 */ /* 0x000e6400080010ff */
[----:B-1----:R-:W-:Y:S05]  /*b1e0*/  @!P0 BRA `(.L_x_19) ;  /* 0xfffffffc00f08947 */ /* 0x002fea000383ffff */
[----:B------:R-:W-:Y:S05]  /*b1f0*/  BRA `(.L_x_129) ;  /* 0xffffff6400007947 */ /* 0x000fea000383ffff */
.L_x_22:
[----:B-1----:R-:W-:-:S07]  /*b200*/  MOV R2, UR33 ;  /* 0x0000002100027c02 */ /* 0x002fce0008000f00 */
.L_x_130:
[----:B-1----:R1:W2:Y:S02]  /*b210*/  SYNCS.PHASECHK.TRANS64.TRYWAIT P0, [R2+URZ+0x38], R5 ;  /* 0x00003805020075a7 */ /* 0x0022a400080011ff */
[----:B--2---:R-:W-:Y:S05]  /*b220*/  @!P0 NANOSLEEP.SYNCS 0x989680 ;  /* 0x009896800000895d */ /* 0x004fea0003900000 */
[----:B------:R-:W2:Y:S02]  /*b230*/  @!P0 SYNCS.PHASECHK.TRANS64 P0, [R2+URZ+0x38], R5 ;  /* 0x00003805020085a7 */ /* 0x000ea400080010ff */
[----:B--2---:R-:W-:Y:S05]  /*b240*/  @!P0 BRA `(.L_x_130) ;  /* 0xfffffffc00f08947 */ /* 0x004fea000383ffff */
[----:B------:R-:W-:Y:S05]  /*b250*/  BRA `(.L_x_21) ;  /* 0xffffff6400547947 */ /* 0x000fea000383ffff */
.L_x_28:
[----:B-1----:R-:W-:-:S07]  /*b260*/  MOV R2, UR25 ;  /* 0x0000001900027c02 */ /* 0x002fce0008000f00 */
.L_x_131:
[----:B-1----:R1:W2:Y:S02]  /*b270*/  SYNCS.PHASECHK.TRANS64.TRYWAIT P0, [R2+URZ+0x38], R5 ;  /* 0x00003805020075a7 */ /* 0x0022a400080011ff */
[----:B--2---:R-:W-:Y:S05]  /*b280*/  @!P0 NANOSLEEP.SYNCS 0x989680 ;  /* 0x009896800000895d */ /* 0x004fea0003900000 */
[----:B------:R-:W2:Y:S02]  /*b290*/  @!P0 SYNCS.PHASECHK.TRANS64 P0, [R2+URZ+0x38], R5 ;  /* 0x00003805020085a7 */ /* 0x000ea400080010ff */
[----:B--2---:R-:W-:Y:S05]  /*b2a0*/  @!P0 BRA `(.L_x_131) ;  /* 0xfffffffc00f08947 */ /* 0x004fea000383ffff */
[----:B------:R-:W-:Y:S05]  /*b2b0*/  BRA `(.L_x_27) ;  /* 0xffffff6800147947 */ /* 0x000fea000383ffff */
.L_x_32:
[----:B-1----:R1:W2:Y:S02]  /*b2c0*/  SYNCS.PHASECHK.TRANS64.TRYWAIT P0, [R2+URZ+0xc0], R3 ;  /* 0x0000c003020075a7 */ /* 0x0022a400080011ff */
[----:B--2---:R-:W-:Y:S05]  /*b2d0*/  @!P0 NANOSLEEP.SYNCS 0x989680 ;  /* 0x009896800000895d */ /* 0x004fea0003900000 */
[----:B------:R-:W2:Y:S02]  /*b2e0*/  @!P0 SYNCS.PHASECHK.TRANS64 P0, [R2+URZ+0xc0], R3 ;  /* 0x0000c003020085a7 */ /* 0x000ea400080010ff */
[----:B--2---:R-:W-:Y:S05]  /*b2f0*/  @!P0 BRA `(.L_x_32) ;  /* 0xfffffffc00f08947 */ /* 0x004fea000383ffff */
[----:B------:R-:W-:Y:S05]  /*b300*/  BRA `(.L_x_132) ;  /* 0xffffff6800b87947 */ /* 0x000fea000383ffff */
.L_x_36:
[----:B----4-:R-:W-:-:S07]  /*b310*/  MOV R0, UR5 ;  /* 0x0000000500007c02 */ /* 0x010fce0008000f00 */
.L_x_133:
[----:B-1----:R1:W2:Y:S02]  /*b320*/  SYNCS.PHASECHK.TRANS64.TRYWAIT P0, [R0+URZ], R3 ;  /* 0x00000003000075a7 */ /* 0x0022a400080011ff */
[----:B--2---:R-:W-:Y:S05]  /*b330*/  @!P0 NANOSLEEP.SYNCS 0x989680 ;  /* 0x009896800000895d */ /* 0x004fea0003900000 */
[----:B------:R-:W2:Y:S02]  /*b340*/  @!P0 SYNCS.PHASECHK.TRANS64 P0, [R0+URZ], R3 ;  /* 0x00000003000085a7 */ /* 0x000ea400080010ff */
[----:B--2---:R-:W-:Y:S05]  /*b350*/  @!P0 BRA `(.L_x_133) ;  /* 0xfffffffc00f08947 */ /* 0x004fea000383ffff */
[----:B------:R-:W-:Y:S05]  /*b360*/  BRA `(.L_x_134) ;  /* 0xffffff7000287947 */ /* 0x000fea000383ffff */
.L_x_37:
[----:B----4-:R-:W-:-:S07]  /*b370*/  MOV R0, UR5 ;  /* 0x0000000500007c02 */ /* 0x010fce0008000f00 */
.L_x_135:
[----:B-1----:R1:W2:Y:S02]  /*b380*/  SYNCS.PHASECHK.TRANS64.TRYWAIT P0, [R0+URZ], R3 ;  /* 0x00000003000075a7 */ /* 0x0022a400080011ff */
[----:B--2---:R-:W-:Y:S05]  /*b390*/  @!P0 NANOSLEEP.SYNCS 0x989680 ;  /* 0x009896800000895d */ /* 0x004fea0003900000 */
[----:B------:R-:W2:Y:S02]  /*b3a0*/  @!P0 SYNCS.PHASECHK.TRANS64 P0, [R0+URZ], R3 ;  /* 0x00000003000085a7 */ /* 0x000ea400080010ff */
[----:B--2---:R-:W-:Y:S05]  /*b3b0*/  @!P0 BRA `(.L_x_135) ;  /* 0xfffffffc00f08947 */ /* 0x004fea000383ffff */
[----:B------:R-:W-:Y:S05]  /*b3c0*/  BRA `(.L_x_136) ;  /* 0xffffff7000347947 */ /* 0x000fea000383ffff */
.L_x_38:
[----:B----4-:R-:W-:-:S07]  /*b3d0*/  MOV R0, UR5 ;  /* 0x0000000500007c02 */ /* 0x010fce0008000f00 */
.L_x_137:
[----:B-1----:R1:W2:Y:S02]  /*b3e0*/  SYNCS.PHASECHK.TRANS64.TRYWAIT P0, [R0+URZ], R3 ;  /* 0x00000003000075a7 */ /* 0x0022a400080011ff */
[----:B--2---:R-:W-:Y:S05]  /*b3f0*/  @!P0 NANOSLEEP.SYNCS 0x989680 ;  /* 0x009896800000895d */ /* 0x004fea0003900000 */
[----:B------:R-:W2:Y:S02]  /*b400*/  @!P0 SYNCS.PHASECHK.TRANS64 P0, [R0+URZ], R3 ;  /* 0x00000003000085a7 */ /* 0x000ea400080010ff */
[----:B--2---:R-:W-:Y:S05]  /*b410*/  @!P0 BRA `(.L_x_137) ;  /* 0xfffffffc00f08947 */ /* 0x004fea000383ffff */
[----:B------:R-:W-:Y:S05]  /*b420*/  BRA `(.L_x_138) ;  /* 0xffffff7000407947 */ /* 0x000fea000383ffff */
.L_x_39:
[----:B----4-:R-:W-:-:S07]  /*b430*/  MOV R0, UR5 ;  /* 0x0000000500007c02 */ /* 0x010fce0008000f00 */
.L_x_139:
[----:B-1----:R1:W2:Y:S02]  /*b440*/  SYNCS.PHASECHK.TRANS64.TRYWAIT P0, [R0+URZ], R3 ;  /* 0x00000003000075a7 */ /* 0x0022a400080011ff */
[----:B--2---:R-:W-:Y:S05]  /*b450*/  @!P0 NANOSLEEP.SYNCS 0x989680 ;  /* 0x009896800000895d */ /* 0x004fea0003900000 */
[----:B------:R-:W2:Y:S02]  /*b460*/  @!P0 SYNCS.PHASECHK.TRANS64 P0, [R0+URZ], R3 ;  /* 0x00000003000085a7 */ /* 0x000ea400080010ff */
[----:B--2---:R-:W-:Y:S05]  /*b470*/  @!P0 BRA `(.L_x_139) ;  /* 0xfffffffc00f08947 */ /* 0x004fea000383ffff */
[----:B------:R-:W-:Y:S05]  /*b480*/  BRA `(.L_x_140) ;  /* 0xffffff70004c7947 */ /* 0x000fea000383ffff */
.L_x_40:
[----:B----4-:R-:W-:-:S07]  /*b490*/  MOV R0, UR5 ;  /* 0x0000000500007c02 */ /* 0x010fce0008000f00 */
.L_x_141:
[----:B-1----:R1:W2:Y:S02]  /*b4a0*/  SYNCS.PHASECHK.TRANS64.TRYWAIT P0, [R0+URZ], R3 ;  /* 0x00000003000075a7 */ /* 0x0022a400080011ff */
[----:B--2---:R-:W-:Y:S05]  /*b4b0*/  @!P0 NANOSLEEP.SYNCS 0x989680 ;  /* 0x009896800000895d */ /* 0x004fea0003900000 */
[----:B------:R-:W2:Y:S02]  /*b4c0*/  @!P0 SYNCS.PHASECHK.TRANS64 P0, [R0+URZ], R3 ;  /* 0x00000003000085a7 */ /* 0x000ea400080010ff */
[----:B--2---:R-:W-:Y:S05]  /*b4d0*/  @!P0 BRA `(.L_x_141) ;  /* 0xfffffffc00f08947 */ /* 0x004fea000383ffff */
[----:B------:R-:W-:Y:S05]  /*b4e0*/  BRA `(.L_x_142) ;  /* 0xffffff7000587947 */ /* 0x000fea000383ffff */
.L_x_41:
[----:B----4-:R-:W-:-:S07]  /*b4f0*/  MOV R0, UR5 ;  /* 0x0000000500007c02 */ /* 0x010fce0008000f00 */
.L_x_143:
[----:B-1----:R1:W2:Y:S02]  /*b500*/  SYNCS.PHASECHK.TRANS64.TRYWAIT P0, [R0+URZ], R3 ;  /* 0x00000003000075a7 */ /* 0x0022a400080011ff */
[----:B--2---:R-:W-:Y:S05]  /*b510*/  @!P0 NANOSLEEP.SYNCS 0x989680 ;  /* 0x009896800000895d */ /* 0x004fea0003900000 */
[----:B------:R-:W2:Y:S02]  /*b520*/  @!P0 SYNCS.PHASECHK.TRANS64 P0, [R0+URZ], R3 ;  /* 0x00000003000085a7 */ /* 0x000ea400080010ff */
[----:B--2---:R-:W-:Y:S05]  /*b530*/  @!P0 BRA `(.L_x_143) ;  /* 0xfffffffc00f08947 */ /* 0x004fea000383ffff */
[----:B------:R-:W-:Y:S05]  /*b540*/  BRA `(.L_x_144) ;  /* 0xffffff7000647947 */ /* 0x000fea000383ffff */
.L_x_44:
[----:B-1----:R1:W2:Y:S02]  /*b550*/  SYNCS.PHASECHK.TRANS64.TRYWAIT P0, [R0+URZ+0x100], R5 ;  /* 0x00010005000075a7 */ /* 0x0022a400080011ff */
[----:B--2---:R-:W-:Y:S05]  /*b560*/  @!P0 NANOSLEEP.SYNCS 0x989680 ;  /* 0x009896800000895d */ /* 0x004fea0003900000 */
[----:B------:R-:W2:Y:S02]  /*b570*/  @!P0 SYNCS.PHASECHK.TRANS64 P0, [R0+URZ+0x100], R5 ;  /* 0x00010005000085a7 */ /* 0x000ea400080010ff */
[----:B--2---:R-:W-:Y:S05]  /*b580*/  @!P0 BRA `(.L_x_44) ;  /* 0xfffffffc00f08947 */ /* 0x004fea000383ffff */
[----:B------:R-:W-:Y:S05]  /*b590*/  BRA `(.L_x_145) ;  /* 0xffffff7000c07947 */ /* 0x000fea000383ffff */
.L_x_45:
[----:B------:R-:W-:-:S07]  /*b5a0*/  MOV R0, UR5 ;  /* 0x0000000500007c02 */ /* 0x000fce0008000f00 */
.L_x_146:
[----:B-1----:R1:W2:Y:S02]  /*b5b0*/  SYNCS.PHASECHK.TRANS64.TRYWAIT P0, [R0+URZ+0xd0], R5 ;  /* 0x0000d005000075a7 */ /* 0x0022a400080011ff */
[----:B--2---:R-:W-:Y:S05]  /*b5c0*/  @!P0 NANOSLEEP.SYNCS 0x989680 ;  /* 0x009896800000895d */ /* 0x004fea0003900000 */
[----:B------:R-:W2:Y:S02]  /*b5d0*/  @!P0 SYNCS.PHASECHK.TRANS64 P0, [R0+URZ+0xd0], R5 ;  /* 0x0000d005000085a7 */ /* 0x000ea400080010ff */
[----:B--2---:R-:W-:Y:S05]  /*b5e0*/  @!P0 BRA `(.L_x_146) ;  /* 0xfffffffc00f08947 */ /* 0x004fea000383ffff */
[----:B------:R-:W-:Y:S05]  /*b5f0*/  BRA `(.L_x_147) ;  /* 0xffffff7000d07947 */ /* 0x000fea000383ffff */
.L_x_46:
[----:B-1----:R1:W2:Y:S02]  /*b600*/  SYNCS.PHASECHK.TRANS64.TRYWAIT P1, [R0+URZ+0xc0], R5 ;  /* 0x0000c005000075a7 */ /* 0x0022a400080211ff */
[----:B--2---:R-:W-:Y:S05]  /*b610*/  @!P1 NANOSLEEP.SYNCS 0x989680 ;  /* 0x009896800000995d */ /* 0x004fea0003900000 */
[----:B------:R-:W2:Y:S02]  /*b620*/  @!P1 SYNCS.PHASECHK.TRANS64 P1, [R0+URZ+0xc0], R5 ;  /* 0x0000c005000095a7 */ /* 0x000ea400080210ff */
[----:B--2---:R-:W-:Y:S05]  /*b630*/  @!P1 BRA `(.L_x_46) ;  /* 0xfffffffc00f09947 */ /* 0x004fea000383ffff */
[----:B------:R-:W-:Y:S05]  /*b640*/  BRA `(.L_x_148) ;  /* 0xffffff7400007947 */ /* 0x000fea000383ffff */
.L_x_49:
[----:B------:R-:W-:-:S07]  /*b650*/  MOV R0, UR5 ;  /* 0x0000000500007c02 */ /* 0x000fce0008000f00 */
.L_x_149:
[----:B-1----:R1:W2:Y:S02]  /*b660*/  SYNCS.PHASECHK.TRANS64.TRYWAIT P0, [R0+URZ+0xd0], R3 ;  /* 0x0000d003000075a7 */ /* 0x0022a400080011ff */
[----:B--2---:R-:W-:Y:S05]  /*b670*/  @!P0 NANOSLEEP.SYNCS 0x989680 ;  /* 0x009896800000895d */ /* 0x004fea0003900000 */
[----:B------:R-:W2:Y:S02]  /*b680*/  @!P0 SYNCS.PHASECHK.TRANS64 P0, [R0+URZ+0xd0], R3 ;  /* 0x0000d003000085a7 */ /* 0x000ea400080010ff */
[----:B--2---:R-:W-:Y:S05]  /*b690*/  @!P0 BRA `(.L_x_149) ;  /* 0xfffffffc00f08947 */ /* 0x004fea000383ffff */
[----:B------:R-:W-:Y:S05]  /*b6a0*/  BRA `(.L_x_48) ;  /* 0xffffff7400547947 */ /* 0x000fea000383ffff */
.L_x_56:
[----:B-1----:R1:W2:Y:S02]  /*b6b0*/  SYNCS.PHASECHK.TRANS64.TRYWAIT P1, [R0+URZ+0xc0], R5 ;  /* 0x0000c005000075a7 */ /* 0x0022a400080211ff */
[----:B--2---:R-:W-:Y:S05]  /*b6c0*/  @!P1 NANOSLEEP.SYNCS 0x989680 ;  /* 0x009896800000995d */ /* 0x004fea0003900000 */
[----:B------:R-:W2:Y:S02]  /*b6d0*/  @!P1 SYNCS.PHASECHK.TRANS64 P1, [R0+URZ+0xc0], R5 ;  /* 0x0000c005000095a7 */ /* 0x000ea400080210ff */
[----:B--2---:R-:W-:Y:S05]  /*b6e0*/  @!P1 BRA `(.L_x_56) ;  /* 0xfffffffc00f09947 */ /* 0x004fea000383ffff */
[----:B------:R-:W-:Y:S05]  /*b6f0*/  BRA `(.L_x_150) ;  /* 0xffffff7800b07947 */ /* 0x000fea000383ffff */
.L_x_57:
[----:B------:R-:W-:-:S07]  /*b700*/  MOV R3, UR8 ;  /* 0x0000000800037c02 */ /* 0x000fce0008000f00 */
.L_x_151:
[----:B-1----:R1:W2:Y:S02]  /*b710*/  SYNCS.PHASECHK.TRANS64.TRYWAIT P0, [R3+URZ+0xf0], R0 ;  /* 0x0000f000030075a7 */ /* 0x0022a400080011ff */
[----:B--2---:R-:W-:Y:S05]  /*b720*/  @!P0 NANOSLEEP.SYNCS 0x989680 ;  /* 0x009896800000895d */ /* 0x004fea0003900000 */
[----:B------:R-:W2:Y:S02]  /*b730*/  @!P0 SYNCS.PHASECHK.TRANS64 P0, [R3+URZ+0xf0], R0 ;  /* 0x0000f000030085a7 */ /* 0x000ea400080010ff */
[----:B--2---:R-:W-:Y:S05]  /*b740*/  @!P0 BRA `(.L_x_151) ;  /* 0xfffffffc00f08947 */ /* 0x004fea000383ffff */
[----:B------:R-:W-:Y:S05]  /*b750*/  BRA `(.L_x_152) ;  /* 0xffffff7800e87947 */ /* 0x000fea000383ffff */
.L_x_60:
[----:B------:R-:W-:Y:S07]  /*b760*/  MOV R0, UR7 ;  /* 0x0000000700007c02 */ /* 0x000fee0008000f00 */
.L_x_153:
[----:B-1----:R1:W2:Y:S02]  /*b770*/  SYNCS.PHASECHK.TRANS64.TRYWAIT P0, [R0+URZ], R3 ;  /* 0x00000003000075a7 */ /* 0x0022a400080011ff */
[----:B--2---:R-:W-:Y:S05]  /*b780*/  @!P0 NANOSLEEP.SYNCS 0x989680 ;  /* 0x009896800000895d */ /* 0x004fea0003900000 */
[----:B------:R-:W2:Y:S02]  /*b790*/  @!P0 SYNCS.PHASECHK.TRANS64 P0, [R0+URZ], R3 ;  /* 0x00000003000085a7 */ /* 0x000ea400080010ff */
[----:B--2---:R-:W-:Y:S05]  /*b7a0*/  @!P0 BRA `(.L_x_153) ;  /* 0xfffffffc00f08947 */ /* 0x004fea000383ffff */
[----:B------:R-:W-:Y:S05]  /*b7b0*/  BRA `(.L_x_59) ;  /* 0xffffff7c00047947 */ /* 0x000fea000383ffff */
.L_x_63:
[----:B------:R-:W-:-:S07]  /*b7c0*/  MOV R0, UR5 ;  /* 0x0000000500007c02 */ /* 0x000fce0008000f00 */
.L_x_154:
[----:B--2---:R2:W3:Y:S02]  /*b7d0*/  SYNCS.PHASECHK.TRANS64.TRYWAIT P0, [R0+URZ], R3 ;  /* 0x00000003000075a7 */ /* 0x0044e400080011ff */
[----:B---3--:R-:W-:Y:S05]  /*b7e0*/  @!P0 NANOSLEEP.SYNCS 0x989680 ;  /* 0x009896800000895d */ /* 0x008fea0003900000 */
[----:B------:R-:W3:Y:S02]  /*b7f0*/  @!P0 SYNCS.PHASECHK.TRANS64 P0, [R0+URZ], R3 ;  /* 0x00000003000085a7 */ /* 0x000ee400080010ff */
[----:B---3--:R-:W-:Y:S05]  /*b800*/  @!P0 BRA `(.L_x_154) ;  /* 0xfffffffc00f08947 */ /* 0x008fea000383ffff */
[----:B------:R-:W-:Y:S05]  /*b810*/  BRA `(.L_x_155) ;  /* 0xffffff7c00b87947 */ /* 0x000fea000383ffff */
.L_x_64:
[----:B------:R-:W-:-:S07]  /*b820*/  MOV R0, UR7 ;  /* 0x0000000700007c02 */ /* 0x000fce0008000f00 */
.L_x_156:
[----:B--2---:R2:W3:Y:S02]  /*b830*/  SYNCS.PHASECHK.TRANS64.TRYWAIT P0, [R0+URZ], R3 ;  /* 0x00000003000075a7 */ /* 0x0044e400080011ff */
[----:B---3--:R-:W-:Y:S05]  /*b840*/  @!P0 NANOSLEEP.SYNCS 0x989680 ;  /* 0x009896800000895d */ /* 0x008fea0003900000 */
[----:B------:R-:W3:Y:S02]  /*b850*/  @!P0 SYNCS.PHASECHK.TRANS64 P0, [R0+URZ], R3 ;  /* 0x00000003000085a7 */ /* 0x000ee400080010ff */
[----:B---3--:R-:W-:Y:S05]  /*b860*/  @!P0 BRA `(.L_x_156) ;  /* 0xfffffffc00f08947 */ /* 0x008fea000383ffff */
[----:B------:R-:W-:Y:S05]  /*b870*/  BRA `(.L_x_157) ;  /* 0xffffff7c00c47947 */ /* 0x000fea000383ffff */
.L_x_69:
[----:B--2---:R2:W3:Y:S02]  /*b880*/  SYNCS.PHASECHK.TRANS64.TRYWAIT P0, [R0+URZ+0xc0], R3 ;  /* 0x0000c003000075a7 */ /* 0x0044e400080011ff */
[----:B---3--:R-:W-:Y:S05]  /*b890*/  @!P0 NANOSLEEP.SYNCS 0x989680 ;  /* 0x009896800000895d */ /* 0x008fea0003900000 */
[----:B------:R-:W3:Y:S02]  /*b8a0*/  @!P0 SYNCS.PHASECHK.TRANS64 P0, [R0+URZ+0xc0], R3 ;  /* 0x0000c003000085a7 */ /* 0x000ee400080010ff */
[----:B---3--:R-:W-:Y:S05]  /*b8b0*/  @!P0 BRA `(.L_x_69) ;  /* 0xfffffffc00f08947 */ /* 0x008fea000383ffff */
[----:B------:R-:W-:Y:S05]  /*b8c0*/  BRA `(.L_x_158) ;  /* 0xffffff8000d07947 */ /* 0x000fea000383ffff */
.L_x_72:
[----:B------:R-:W-:Y:S07]  /*b8d0*/  MOV R0, UR7 ;  /* 0x0000000700007c02 */ /* 0x000fee0008000f00 */
.L_x_159:
[----:B--2---:R2:W3:Y:S02]  /*b8e0*/  SYNCS.PHASECHK.TRANS64.TRYWAIT P0, [R0+URZ+0xb8], R3 ;  /* 0x0000b803000075a7 */ /* 0x0044e400080011ff */
[----:B---3--:R-:W-:Y:S05]  /*b8f0*/  @!P0 NANOSLEEP.SYNCS 0x989680 ;  /* 0x009896800000895d */ /* 0x008fea0003900000 */
[----:B------:R-:W3:Y:S02]  /*b900*/  @!P0 SYNCS.PHASECHK.TRANS64 P0, [R0+URZ+0xb8], R3 ;  /* 0x0000b803000085a7 */ /* 0x000ee400080010ff */
[----:B---3--:R-:W-:Y:S05]  /*b910*/  @!P0 BRA `(.L_x_159) ;  /* 0xfffffffc00f08947 */ /* 0x008fea000383ffff */
[----:B------:R-:W-:Y:S05]  /*b920*/  BRA `(.L_x_71) ;  /* 0xffffff8400b07947 */ /* 0x000fea000383ffff */
.L_x_75:
[----:B------:R-:W-:Y:S07]  /*b930*/  MOV R3, UR7 ;  /* 0x0000000700037c02 */ /* 0x000fee0008000f00 */
.L_x_160:
[----:B-1----:R1:W2:Y:S02]  /*b940*/  SYNCS.PHASECHK.TRANS64.TRYWAIT P0, [R3+URZ+0x90], R12 ;  /* 0x0000900c030075a7 */ /* 0x0022a400080011ff */
[----:B--2---:R-:W-:Y:S05]  /*b950*/  @!P0 NANOSLEEP.SYNCS 0x989680 ;  /* 0x009896800000895d */ /* 0x004fea0003900000 */
[----:B------:R-:W2:Y:S02]  /*b960*/  @!P0 SYNCS.PHASECHK.TRANS64 P0, [R3+URZ+0x90], R12 ;  /* 0x0000900c030085a7 */ /* 0x000ea400080010ff */
[----:B--2---:R-:W-:Y:S05]  /*b970*/  @!P0 BRA `(.L_x_160) ;  /* 0xfffffffc00f08947 */ /* 0x004fea000383ffff */
[----:B------:R-:W-:Y:S05]  /*b980*/  BRA `(.L_x_161) ;  /* 0xffffff8800287947 */ /* 0x000fea000383ffff */
.L_x_76:
[----:B-1----:R-:W-:Y:S07]  /*b990*/  MOV R3, UR7 ;  /* 0x0000000700037c02 */ /* 0x002fee0008000f00 */
.L_x_162:
[----:B-1----:R1:W2:Y:S02]  /*b9a0*/  SYNCS.PHASECHK.TRANS64.TRYWAIT P0, [R3+URZ+0x98], R12 ;  /* 0x0000980c030075a7 */ /* 0x0022a400080011ff */
[----:B--2---:R-:W-:Y:S05]  /*b9b0*/  @!P0 NANOSLEEP.SYNCS 0x989680 ;  /* 0x009896800000895d */ /* 0x004fea0003900000 */
[----:B------:R-:W2:Y:S02]  /*b9c0*/  @!P0 SYNCS.PHASECHK.TRANS64 P0, [R3+URZ+0x98], R12 ;  /* 0x0000980c030085a7 */ /* 0x000ea400080010ff */
[----:B--2---:R-:W-:Y:S05]  /*b9d0*/  @!P0 BRA `(.L_x_162) ;  /* 0xfffffffc00f08947 */ /* 0x004fea000383ffff */
[----:B------:R-:W-:Y:S05]  /*b9e0*/  BRA `(.L_x_163) ;  /* 0xffffff8800647947 */ /* 0x000fea000383ffff */
.L_x_77:
[----:B-1----:R-:W-:Y:S07]  /*b9f0*/  MOV R3, UR7 ;  /* 0x0000000700037c02 */ /* 0x002fee0008000f00 */
.L_x_164:
[----:B-1----:R1:W2:Y:S02]  /*ba00*/  SYNCS.PHASECHK.TRANS64.TRYWAIT P0, [R3+URZ+0xa0], R12 ;  /* 0x0000a00c030075a7 */ /* 0x0022a400080011ff */
[----:B--2---:R-:W-:Y:S05]  /*ba10*/  @!P0 NANOSLEEP.SYNCS 0x989680 ;  /* 0x009896800000895d */ /* 0x004fea0003900000 */
[----:B------:R-:W2:Y:S02]  /*ba20*/  @!P0 SYNCS.PHASECHK.TRANS64 P0, [R3+URZ+0xa0], R12 ;  /* 0x0000a00c030085a7 */ /* 0x000ea400080010ff */
[----:B--2---:R-:W-:Y:S05]  /*ba30*/  @!P0 BRA `(.L_x_164) ;  /* 0xfffffffc00f08947 */ /* 0x004fea000383ffff */
[----:B------:R-:W-:Y:S05]  /*ba40*/  BRA `(.L_x_165) ;  /* 0xffffff8800ac7947 */ /* 0x000fea000383ffff */
.L_x_78:
[----:B------:R-:W-:Y:S07]  /*ba50*/  MOV R3, UR7 ;  /* 0x0000000700037c02 */ /* 0x000fee0008000f00 */
.L_x_166:
[----:B-1----:R1:W2:Y:S02]  /*ba60*/  SYNCS.PHASECHK.TRANS64.TRYWAIT P0, [R3+URZ+0xa8], R12 ;  /* 0x0000a80c030075a7 */ /* 0x0022a400080011ff */
[----:B--2---:R-:W-:Y:S05]  /*ba70*/  @!P0 NANOSLEEP.SYNCS 0x989680 ;  /* 0x009896800000895d */ /* 0x004fea0003900000 */
[----:B------:R-:W2:Y:S02]  /*ba80*/  @!P0 SYNCS.PHASECHK.TRANS64 P0, [R3+URZ+0xa8], R12 ;  /* 0x0000a80c030085a7 */ /* 0x000ea400080010ff */
[----:B--2---:R-:W-:Y:S05]  /*ba90*/  @!P0 BRA `(.L_x_166) ;  /* 0xfffffffc00f08947 */ /* 0x004fea000383ffff */
[----:B------:R-:W-:Y:S05]  /*baa0*/  BRA `(.L_x_167) ;  /* 0xffffff8c00347947 */ /* 0x000fea000383ffff */
.L_x_80:
[----:B------:R-:W-:-:S07]  /*bab0*/  MOV R0, UR7 ;  /* 0x0000000700007c02 */ /* 0x000fce0008000f00 */
.L_x_168:
[----:B-1----:R1:W3:Y:S02]  /*bac0*/  SYNCS.PHASECHK.TRANS64.TRYWAIT P0, [R0+URZ+0x90], R3 ;  /* 0x00009003000075a7 */ /* 0x0022e400080011ff */
[----:B---3--:R-:W-:Y:S05]  /*bad0*/  @!P0 NANOSLEEP.SYNCS 0x989680 ;  /* 0x009896800000895d */ /* 0x008fea0003900000 */
[----:B------:R-:W3:Y:S02]  /*bae0*/  @!P0 SYNCS.PHASECHK.TRANS64 P0, [R0+URZ+0x90], R3 ;  /* 0x00009003000085a7 */ /* 0x000ee400080010ff */
[----:B---3--:R-:W-:Y:S05]  /*baf0*/  @!P0 BRA `(.L_x_168) ;  /* 0xfffffffc00f08947 */ /* 0x008fea000383ffff */
[----:B------:R-:W-:Y:S05]  /*bb00*/  BRA `(.L_x_169) ;  /* 0xffffff8c00a47947 */ /* 0x000fea000383ffff */
.L_x_81:
[----:B-1----:R-:W-:-:S07]  /*bb10*/  MOV R0, UR7 ;  /* 0x0000000700007c02 */ /* 0x002fce0008000f00 */
.L_x_170:
[----:B-1----:R1:W3:Y:S02]  /*bb20*/  SYNCS.PHASECHK.TRANS64.TRYWAIT P0, [R0+URZ+0x98], R3 ;  /* 0x00009803000075a7 */ /* 0x0022e400080011ff */
[----:B---3--:R-:W-:Y:S05]  /*bb30*/  @!P0 NANOSLEEP.SYNCS 0x989680 ;  /* 0x009896800000895d */ /* 0x008fea0003900000 */
[----:B------:R-:W3:Y:S02]  /*bb40*/  @!P0 SYNCS.PHASECHK.TRANS64 P0, [R0+URZ+0x98], R3 ;  /* 0x00009803000085a7 */ /* 0x000ee400080010ff */
[----:B---3--:R-:W-:Y:S05]  /*bb50*/  @!P0 BRA `(.L_x_170) ;  /* 0xfffffffc00f08947 */ /* 0x008fea000383ffff */
[----:B------:R-:W-:Y:S05]  /*bb60*/  BRA `(.L_x_171) ;  /* 0xffffff8c00947947 */ /* 0x000fea000383ffff */
.L_x_82:
[----:B-1----:R-:W-:-:S07]  /*bb70*/  MOV R0, UR7 ;  /* 0x0000000700007c02 */ /* 0x002fce0008000f00 */
.L_x_172:
[----:B-1----:R1:W3:Y:S02]  /*bb80*/  SYNCS.PHASECHK.TRANS64.TRYWAIT P0, [R0+URZ+0xa0], R3 ;  /* 0x0000a003000075a7 */ /* 0x0022e400080011ff */
[----:B---3--:R-:W-:Y:S05]  /*bb90*/  @!P0 NANOSLEEP.SYNCS 0x989680 ;  /* 0x009896800000895d */ /* 0x008fea0003900000 */
[----:B------:R-:W3:Y:S02]  /*bba0*/  @!P0 SYNCS.PHASECHK.TRANS64 P0, [R0+URZ+0xa0], R3 ;  /* 0x0000a003000085a7 */ /* 0x000ee400080010ff */
[----:B---3--:R-:W-:Y:S05]  /*bbb0*/  @!P0 BRA `(.L_x_172) ;  /* 0xfffffffc00f08947 */ /* 0x008fea000383ffff */
[----:B------:R-:W-:Y:S05]  /*bbc0*/  BRA `(.L_x_173) ;  /* 0xffffff8c00847947 */ /* 0x000fea000383ffff */
.L_x_84:
[----:B--2---:R2:W4:Y:S02]  /*bbd0*/  SYNCS.PHASECHK.TRANS64.TRYWAIT P0, [R0+URZ+0xc0], R3 ;  /* 0x0000c003000075a7 */ /* 0x00452400080011ff */
[----:B----4-:R-:W-:Y:S05]  /*bbe0*/  @!P0 NANOSLEEP.SYNCS 0x989680 ;  /* 0x009896800000895d */ /* 0x010fea0003900000 */
[----:B------:R-:W4:Y:S02]  /*bbf0*/  @!P0 SYNCS.PHASECHK.TRANS64 P0, [R0+URZ+0xc0], R3 ;  /* 0x0000c003000085a7 */ /* 0x000f2400080010ff */
[----:B----4-:R-:W-:Y:S05]  /*bc00*/  @!P0 BRA `(.L_x_84) ;  /* 0xfffffffc00f08947 */ /* 0x010fea000383ffff */
[----:B------:R-:W-:Y:S05]  /*bc10*/  BRA `(.L_x_174) ;  /* 0xffffff90004c7947 */ /* 0x000fea000383ffff */
.L_x_95:
[----:B-1----:R1:W3:Y:S02]  /*bc20*/  SYNCS.PHASECHK.TRANS64.TRYWAIT P1, [R3+URZ+0x70], R0 ;  /* 0x00007000030075a7 */ /* 0x0022e400080211ff */
[----:B---3--:R-:W-:Y:S05]  /*bc30*/  @!P1 NANOSLEEP.SYNCS 0x989680 ;  /* 0x009896800000995d */ /* 0x008fea0003900000 */
[----:B------:R-:W3:Y:S02]  /*bc40*/  @!P1 SYNCS.PHASECHK.TRANS64 P1, [R3+URZ+0x70], R0 ;  /* 0x00007000030095a7 */ /* 0x000ee400080210ff */
[----:B---3--:R-:W-:Y:S05]  /*bc50*/  @!P1 BRA `(.L_x_95) ;  /* 0xfffffffc00f09947 */ /* 0x008fea000383ffff */
[----:B------:R-:W-:Y:S05]  /*bc60*/  BRA `(.L_x_94) ;  /* 0xffffff9c00707947 */ /* 0x000fea000383ffff */
.L_x_97:
[----:B-1----:R1:W4:Y:S02]  /*bc70*/  SYNCS.PHASECHK.TRANS64.TRYWAIT P0, [R193+URZ+0xe0], R2 ;  /* 0x0000e002c10075a7 */ /* 0x00232400080011ff */
[----:B----4-:R-:W-:Y:S05]  /*bc80*/  @!P0 NANOSLEEP.SYNCS 0x989680 ;  /* 0x009896800000895d */ /* 0x010fea0003900000 */
[----:B------:R-:W4:Y:S02]  /*bc90*/  @!P0 SYNCS.PHASECHK.TRANS64 P0, [R193+URZ+0xe0], R2 ;  /* 0x0000e002c10085a7 */ /* 0x000f2400080010ff */
[----:B----4-:R-:W-:Y:S05]  /*bca0*/  @!P0 BRA `(.L_x_97) ;  /* 0xfffffffc00f08947 */ /* 0x010fea000383ffff */
[----:B------:R-:W-:Y:S05]  /*bcb0*/  BRA `(.L_x_96) ;  /* 0xffffff9c00cc7947 */ /* 0x000fea000383ffff */
.L_x_106:
[----:B--2---:R2:W3:Y:S02]  /*bcc0*/  SYNCS.PHASECHK.TRANS64.TRYWAIT P0, [R204+URZ+0x70], R3 ;  /* 0x00007003cc0075a7 */ /* 0x0044e400080011ff */
[----:B---3--:R-:W-:Y:S05]  /*bcd0*/  @!P0 NANOSLEEP.SYNCS 0x989680 ;  /* 0x009896800000895d */ /* 0x008fea0003900000 */
[----:B------:R-:W3:Y:S02]  /*bce0*/  @!P0 SYNCS.PHASECHK.TRANS64 P0, [R204+URZ+0x70], R3 ;  /* 0x00007003cc0085a7 */ /* 0x000ee400080010ff */
[----:B---3--:R-:W-:Y:S05]  /*bcf0*/  @!P0 BRA `(.L_x_106) ;  /* 0xfffffffc00f08947 */ /* 0x008fea000383ffff */
[----:B------:R-:W-:Y:S05]  /*bd00*/  BRA `(.L_x_105) ;  /* 0xffffffb000d87947 */ /* 0x000fea000383ffff */
.L_x_115:
[----:B--2---:R2:W3:Y:S02]  /*bd10*/  SYNCS.PHASECHK.TRANS64.TRYWAIT P0, [R0+URZ+0x70], R5 ;  /* 0x00007005000075a7 */ /* 0x0044e400080011ff */
[----:B---3--:R-:W-:Y:S05]  /*bd20*/  @!P0 NANOSLEEP.SYNCS 0x989680 ;  /* 0x009896800000895d */ /* 0x008fea0003900000 */
[----:B------:R-:W3:Y:S02]  /*bd30*/  @!P0 SYNCS.PHASECHK.TRANS64 P0, [R0+URZ+0x70], R5 ;  /* 0x00007005000085a7 */ /* 0x000ee400080010ff */
[----:B---3--:R-:W-:Y:S05]  /*bd40*/  @!P0 BRA `(.L_x_115) ;  /* 0xfffffffc00f08947 */ /* 0x008fea000383ffff */
[----:B------:R-:W-:Y:S05]  /*bd50*/  BRA `(.L_x_114) ;  /* 0xffffffc800307947 */ /* 0x000fea000383ffff */
.L_x_124:
[----:B--2---:R2:W3:Y:S02]  /*bd60*/  SYNCS.PHASECHK.TRANS64.TRYWAIT P0, [R0+URZ+0x70], R3 ;  /* 0x00007003000075a7 */ /* 0x0044e400080011ff */
[----:B---3--:R-:W-:Y:S05]  /*bd70*/  @!P0 NANOSLEEP.SYNCS 0x989680 ;  /* 0x009896800000895d */ /* 0x008fea0003900000 */
[----:B------:R-:W3:Y:S02]  /*bd80*/  @!P0 SYNCS.PHASECHK.TRANS64 P0, [R0+URZ+0x70], R3 ;  /* 0x00007003000085a7 */ /* 0x000ee400080010ff */
[----:B---3--:R-:W-:Y:S05]  /*bd90*/  @!P0 BRA `(.L_x_124) ;  /* 0xfffffffc00f08947 */ /* 0x008fea000383ffff */
[----:B------:R-:W-:Y:S05]  /*bda0*/  BRA `(.L_x_123) ;  /* 0xffffffdc00947947 */ /* 0x000fea000383ffff */
        .weak           $__internal_0_$__cuda_sm10x_tcgen05_guardrail_trap_col_being_dealloced_not_returned_by_alloc
        .type           $__internal_0_$__cuda_sm10x_tcgen05_guardrail_trap_col_being_dealloced_not_returned_by_alloc,@function
        .size           $__internal_0_$__cuda_sm10x_tcgen05_guardrail_trap_col_being_dealloced_not_returned_by_alloc,($__internal_1_$__cuda_sm10x_tcgen05_guardrail_trap_phase_invalid_during_alloc - $__internal_0_$__cuda_sm10x_tcgen05_guardrail_trap_col_being_dealloced_not_returned_by_alloc)
$__internal_0_$__cuda_sm10x_tcgen05_guardrail_trap_col_being_dealloced_not_returned_by_alloc:
[----:B------:R-:W-:Y:S05]  /*bdb0*/  BPT.TRAP 0x1 ;  /* 0x000000040000795c */ /* 0x000fea0000300000 */
[----:B------:R-:W-:-:S04]  /*bdc0*/  HFMA2 R3, -RZ, RZ, 0, 0 ;  /* 0x00000000ff037431 */ /* 0x000fc800000001ff */
[----:B------:R-:W-:Y:S05]  /*bdd0*/  RET.REL.NODEC R2 `(_ZN7cutlass13device_kernelINS_4gemm6kernel13GemmUniversalIN4cute5tupleIJiiiiEEENS1_10collective13CollectiveMmaINS1_35MainloopSm100TmaUmmaWarpSpecializedILi7ELi2ELi2ENS5_IJNS4_1CILi1EEESB_SB_EEEEENS5_IJNSA_ILi128EEENSA_ILi256EEENSA_ILi64EEEEEENS_12float_e4m3_tENS5_IJSB_llEEESI_SJ_NS4_8TiledMMAINS4_8MMA_AtomIJNS4_10MMA_TraitsINS4_19SM100_MMA_F8F6F4_SSEJSI_SI_fSE_SF_NS4_17integral_constantINS4_4UMMA5MajorELSQ_1EEESR_NSO_INSP_7ScaleInELSS_0EEEST_EEEEEENS4_6LayoutISC_NS5_IJNSA_ILi0EEESX_SX_EEEEENS5_IJNS4_10UnderscoreES10_S10_EEEEENS4_13SM90_TMA_LOADENS4_14ComposedLayoutINS4_7SwizzleILi3ELi4ELi3EEENS4_18smem_ptr_flag_bitsILi8EEENSW_INS5_IJSE_NSA_ILi8EEEEEENS5_IJSB_SE_EEEEEEEvNS4_8identityES13_S1D_vS1E_EENS_8epilogue10collective18CollectiveEpilogueINS1G_23Sm100TmaWarpSpecializedILi4ELi2ELi64ELb0ELb0EEEJSH_NS5_IJNSW_ISE_SB_EENSW_ISG_SB_EEEEESI_NS5_IJlSB_lEEESI_S1O_NS1G_6fusion15FusionCallbacksIS1K_NS1P_17LinearCombinationISI_fSI_fLNS_15FloatRoundStyleE2EEESH_S1N_JEEENS4_5SM1004TMEM4LOAD26SM100_TMEM_LOAD_32dp32b64xES13_NS14_INS15_ILi2ELi4ELi3EEES18_NSW_INS5_IJS19_SG_EEENS5_IJSG_SB_EEEEEEENS4_39AutoVectorizingCopyWithAssumedAlignmentILi128EEENS4_14SM90_TMA_STOREES23_S25_S25_EEEvvEEEEvNT_6ParamsE) ;  /* 0xffffff4002887950 */ /* 0x000fea0003c3ffff */
        .weak           $__internal_1_$__cuda_sm10x_tcgen05_guardrail_trap_phase_invalid_during_alloc
        .type           $__internal_1_$__cuda_sm10x_tcgen05_guardrail_trap_phase_invalid_during_alloc,@function
        .size           $__internal_1_$__cuda_sm10x_tcgen05_guardrail_trap_phase_invalid_during_alloc,($__internal_2_$__cuda_sm10x_tcgen05_guardrail_trap_unallocated_columns_being_dealloced - $__internal_1_$__cuda_sm10x_tcgen05_guardrail_trap_phase_invalid_during_alloc)
$__internal_1_$__cuda_sm10x_tcgen05_guardrail_trap_phase_invalid_during_alloc:
[----:B------:R-:W-:Y:S05]  /*bde0*/  BPT.TRAP 0x1 ;  /* 0x000000040000795c */ /* 0x000fea0000300000 */
[----:B------:R-:W-:-:S04]  /*bdf0*/  MOV R3, 0x0 ;  /* 0x0000000000037802 */ /* 0x000fc80000000f00 */
[----:B------:R-:W-:Y:S05]  /*be00*/  RET.REL.NODEC R2 `(_ZN7cutlass13device_kernelINS_4gemm6kernel13GemmUniversalIN4cute5tupleIJiiiiEEENS1_10collective13CollectiveMmaINS1_35MainloopSm100TmaUmmaWarpSpecializedILi7ELi2ELi2ENS5_IJNS4_1CILi1EEESB_SB_EEEEENS5_IJNSA_ILi128EEENSA_ILi256EEENSA_ILi64EEEEEENS_12float_e4m3_tENS5_IJSB_llEEESI_SJ_NS4_8TiledMMAINS4_8MMA_AtomIJNS4_10MMA_TraitsINS4_19SM100_MMA_F8F6F4_SSEJSI_SI_fSE_SF_NS4_17integral_constantINS4_4UMMA5MajorELSQ_1EEESR_NSO_INSP_7ScaleInELSS_0EEEST_EEEEEENS4_6LayoutISC_NS5_IJNSA_ILi0EEESX_SX_EEEEENS5_IJNS4_10UnderscoreES10_S10_EEEEENS4_13SM90_TMA_LOADENS4_14ComposedLayoutINS4_7SwizzleILi3ELi4ELi3EEENS4_18smem_ptr_flag_bitsILi8EEENSW_INS5_IJSE_NSA_ILi8EEEEEENS5_IJSB_SE_EEEEEEEvNS4_8identityES13_S1D_vS1E_EENS_8epilogue10collective18CollectiveEpilogueINS1G_23Sm100TmaWarpSpecializedILi4ELi2ELi64ELb0ELb0EEEJSH_NS5_IJNSW_ISE_SB_EENSW_ISG_SB_EEEEESI_NS5_IJlSB_lEEESI_S1O_NS1G_6fusion15FusionCallbacksIS1K_NS1P_17LinearCombinationISI_fSI_fLNS_15FloatRoundStyleE2EEESH_S1N_JEEENS4_5SM1004TMEM4LOAD26SM100_TMEM_LOAD_32dp32b64xES13_NS14_INS15_ILi2ELi4ELi3EEES18_NSW_INS5_IJS19_SG_EEENS5_IJSG_SB_EEEEEEENS4_39AutoVectorizingCopyWithAssumedAlignmentILi128EEENS4_14SM90_TMA_STOREES23_S25_S25_EEEvvEEEEvNT_6ParamsE) ;  /* 0xffffff40027c7950 */ /* 0x000fea0003c3ffff */
        .weak           $__internal_2_$__cuda_sm10x_tcgen05_guardrail_trap_unallocated_columns_being_dealloced
        .type           $__internal_2_$__cuda_sm10x_tcgen05_guardrail_trap_unallocated_columns_being_dealloced,@function
        .size           $__internal_2_$__cuda_sm10x_tcgen05_guardrail_trap_unallocated_columns_being_dealloced,(.L_x_176 - $__internal_2_$__cuda_sm10x_tcgen05_guardrail_trap_unallocated_columns_being_dealloced)
$__internal_2_$__cuda_sm10x_tcgen05_guardrail_trap_unallocated_columns_being_dealloced:
[----:B------:R-:W-:Y:S05]  /*be10*/  BPT.TRAP 0x1 ;  /* 0x000000040000795c */ /* 0x000fea0000300000 */
[----:B------:R-:W-:-:S04]  /*be20*/  HFMA2 R3, -RZ, RZ, 0, 0 ;  /* 0x00000000ff037431 */ /* 0x000fc800000001ff */
[----:B------:R-:W-:Y:S05]  /*be30*/  RET.REL.NODEC R2 `(_ZN7cutlass13device_kernelINS_4gemm6kernel13GemmUniversalIN4cute5tupleIJiiiiEEENS1_10collective13CollectiveMmaINS1_35MainloopSm100TmaUmmaWarpSpecializedILi7ELi2ELi2ENS5_IJNS4_1CILi1EEESB_SB_EEEEENS5_IJNSA_ILi128EEENSA_ILi256EEENSA_ILi64EEEEEENS_12float_e4m3_tENS5_IJSB_llEEESI_SJ_NS4_8TiledMMAINS4_8MMA_AtomIJNS4_10MMA_TraitsINS4_19SM100_MMA_F8F6F4_SSEJSI_SI_fSE_SF_NS4_17integral_constantINS4_4UMMA5MajorELSQ_1EEESR_NSO_INSP_7ScaleInELSS_0EEEST_EEEEEENS4_6LayoutISC_NS5_IJNSA_ILi0EEESX_SX_EEEEENS5_IJNS4_10UnderscoreES10_S10_EEEEENS4_13SM90_TMA_LOADENS4_14ComposedLayoutINS4_7SwizzleILi3ELi4ELi3EEENS4_18smem_ptr_flag_bitsILi8EEENSW_INS5_IJSE_NSA_ILi8EEEEEENS5_IJSB_SE_EEEEEEEvNS4_8identityES13_S1D_vS1E_EENS_8epilogue10collective18CollectiveEpilogueINS1G_23Sm100TmaWarpSpecializedILi4ELi2ELi64ELb0ELb0EEEJSH_NS5_IJNSW_ISE_SB_EENSW_ISG_SB_EEEEESI_NS5_IJlSB_lEEESI_S1O_NS1G_6fusion15FusionCallbacksIS1K_NS1P_17LinearCombinationISI_fSI_fLNS_15FloatRoundStyleE2EEESH_S1N_JEEENS4_5SM1004TMEM4LOAD26SM100_TMEM_LOAD_32dp32b64xES13_NS14_INS15_ILi2ELi4ELi3EEES18_NSW_INS5_IJS19_SG_EEENS5_IJSG_SB_EEEEEEENS4_39AutoVectorizingCopyWithAssumedAlignmentILi128EEENS4_14SM90_TMA_STOREES23_S25_S25_EEEvvEEEEvNT_6ParamsE) ;  /* 0xffffff4002707950 */ /* 0x000fea0003c3ffff */
.L_x_175:
[----:B------:R-:W-:-:S00]  /*be40*/  BRA `(.L_x_175) ;  /* 0xfffffffc00fc7947 */ /* 0x000fc0000383ffff */
[----:B------:R-:W-:-:S00]  /*be50*/  NOP ;  /* 0x0000000000007918 */ /* 0x000fc00000000000 */
        /* <DEDUP_REMOVED lines=10> */
.L_x_176:


//--------------------- .nv.global.init           --------------------------
	.section	.nv.global.init,"aw",@progbits
.nv.global.init:
	.type		$str$27,@object
	.size		$str$27,($str$28 - $str$27)
$str$27:
        /*0000*/ 	.byte	0x28, 0x61, 0x64, 0x64, 0x72, 0x65, 0x73, 0x73, 0x20, 0x26, 0x20, 0x6d, 0x61, 0x73, 0x6b, 0x29
        /*0010*/ 	.byte	0x20, 0x3d, 0x3d, 0x20, 0x30, 0x00
	.type		$str$28,@object
	.size		$str$28,($str$26 - $str$28)
$str$28:
        /*0016*/ 	.byte	0x2f, 0x74, 0x6d, 0x70, 0x2f, 0x63, 0x75, 0x74, 0x6c, 0x61, 0x73, 0x73, 0x5f, 0x73, 0x77, 0x65
        /*0026*/ 	.byte	0x65, 0x70, 0x5f, 0x73, 0x72, 0x63, 0x2f, 0x69, 0x6e, 0x63, 0x6c, 0x75, 0x64, 0x65, 0x2f, 0x63
        /*0036*/ 	.byte	0x75, 0x74, 0x65, 0x2f, 0x70, 0x6f, 0x69, 0x6e, 0x74, 0x65, 0x72, 0x5f, 0x66, 0x6c, 0x61, 0x67
        /*0046*/ 	.byte	0x67, 0x65, 0x64, 0x2e, 0x68, 0x70, 0x70, 0x00
	.type		$str$26,@object
	.size		$str$26,($str$25 - $str$26)
$str$26:
        /*004e*/ 	.byte	0x2f, 0x74, 0x6d, 0x70, 0x2f, 0x63, 0x75, 0x74, 0x6c, 0x61, 0x73, 0x73, 0x5f, 0x73, 0x77, 0x65
        /*005e*/ 	.byte	0x65, 0x70, 0x5f, 0x73, 0x72, 0x63, 0x2f, 0x69, 0x6e, 0x63, 0x6c, 0x75, 0x64, 0x65, 0x2f, 0x63
        /*006e*/ 	.byte	0x75, 0x74, 0x65, 0x2f, 0x61, 0x74, 0x6f, 0x6d, 0x2f, 0x63, 0x6f, 0x70, 0x79, 0x5f, 0x74, 0x72
        /*007e*/ 	.byte	0x61, 0x69, 0x74, 0x73, 0x5f, 0x73, 0x6d, 0x31, 0x30, 0x30, 0x2e, 0x68, 0x70, 0x70, 0x00
	.type		$str$25,@object
	.size		$str$25,(__unnamed_1 - $str$25)
$str$25:
        /*008d*/ 	.byte	0x28, 0x28, 0x75, 0x69, 0x6e, 0x74, 0x33, 0x32, 0x5f, 0x74, 0x28, 0x74, 0x68, 0x72, 0x65, 0x61
        /*009d*/ 	.byte	0x64, 0x49, 0x64, 0x78, 0x2e, 0x78, 0x29, 0x20, 0x2f, 0x20, 0x33, 0x32, 0x29, 0x20, 0x25, 0x20
        /*00ad*/ 	.byte	0x34, 0x29, 0x20, 0x3d, 0x3d, 0x20, 0x28, 0x28, 0x28, 0x74, 0x6d, 0x65, 0x6d, 0x5f, 0x61, 0x64
        /*00bd*/ 	.byte	0x64, 0x72, 0x20, 0x3e, 0x3e, 0x20, 0x31, 0x36, 0x29, 0x20, 0x2f, 0x20, 0x33, 0x32, 0x29, 0x20
        /*00cd*/ 	.byte	0x25, 0x20, 0x34, 0x29, 0x00
	.type		__unnamed_1,@object
	.size		__unnamed_1,(__unnamed_2 - __unnamed_1)
__unnamed_1:
        /*00d2*/ 	.byte	0x61, 0x75, 0x74, 0x6f, 0x20, 0x63, 0x75, 0x74, 0x65, 0x3a, 0x3a, 0x61, 0x73, 0x5f, 0x70, 0x6f
        /* <DEDUP_REMOVED lines=24> */
        /*0262*/ 	.byte	0x43, 0x3c, 0x38, 0x31, 0x39, 0x32, 0x3e, 0x3e, 0x3e, 0x3e, 0x5d, 0x00
	.type		__unnamed_2,@object
	.size		__unnamed_2,(__unnamed_3 - __unnamed_2)
__unnamed_2:
        /* <DEDUP_REMOVED lines=26> */
	.type		__unnamed_3,@object
	.size		__unnamed_3,(.L_3 - __unnamed_3)
__unnamed_3:
        /* <DEDUP_REMOVED lines=42> */
        /*06aa*/ 	.byte	0x3e, 0x3e, 0x3e, 0x3e, 0x5d, 0x00
.L_3:


//--------------------- .nv.shared._ZN7cutlass13device_kernelINS_4gemm6kernel13GemmUniversalIN4cute5tupleIJiiiiEEENS1_10collective13CollectiveMmaINS1_35MainloopSm100TmaUmmaWarpSpecializedILi7ELi2ELi2ENS5_IJNS4_1CILi1EEESB_SB_EEEEENS5_IJNSA_ILi128EEENSA_ILi256EEENSA_ILi64EEEEEENS_12float_e4m3_tENS5_IJSB_llEEESI_SJ_NS4_8TiledMMAINS4_8MMA_AtomIJNS4_10MMA_TraitsINS4_19SM100_MMA_F8F6F4_SSEJSI_SI_fSE_SF_NS4_17integral_constantINS4_4UMMA5MajorELSQ_1EEESR_NSO_INSP_7ScaleInELSS_0EEEST_EEEEEENS4_6LayoutISC_NS5_IJNSA_ILi0EEESX_SX_EEEEENS5_IJNS4_10UnderscoreES10_S10_EEEEENS4_13SM90_TMA_LOADENS4_14ComposedLayoutINS4_7SwizzleILi3ELi4ELi3EEENS4_18smem_ptr_flag_bitsILi8EEENSW_INS5_IJSE_NSA_ILi8EEEEEENS5_IJSB_SE_EEEEEEEvNS4_8identityES13_S1D_vS1E_EENS_8epilogue10collective18CollectiveEpilogueINS1G_23Sm100TmaWarpSpecializedILi4ELi2ELi64ELb0ELb0EEEJSH_NS5_IJNSW_ISE_SB_EENSW_ISG_SB_EEEEESI_NS5_IJlSB_lEEESI_S1O_NS1G_6fusion15FusionCallbacksIS1K_NS1P_17LinearCombinationISI_fSI_fLNS_15FloatRoundStyleE2EEESH_S1N_JEEENS4_5SM1004TMEM4LOAD26SM100_TMEM_LOAD_32dp32b64xES13_NS14_INS15_ILi2ELi4ELi3EEES18_NSW_INS5_IJS19_SG_EEENS5_IJSG_SB_EEEEEEENS4_39AutoVectorizingCopyWithAssumedAlignmentILi128EEENS4_14SM90_TMA_STOREES23_S25_S25_EEEvvEEEEvNT_6ParamsE --------------------------
	.section	.nv.shared._ZN7cutlass13device_kernelINS_4gemm6kernel13GemmUniversalIN4cute5tupleIJiiiiEEENS1_10collective13CollectiveMmaINS1_35MainloopSm100TmaUmmaWarpSpecializedILi7ELi2ELi2ENS5_IJNS4_1CILi1EEESB_SB_EEEEENS5_IJNSA_ILi128EEENSA_ILi256EEENSA_ILi64EEEEEENS_12float_e4m3_tENS5_IJSB_llEEESI_SJ_NS4_8TiledMMAINS4_8MMA_AtomIJNS4_10MMA_TraitsINS4_19SM100_MMA_F8F6F4_SSEJSI_SI_fSE_SF_NS4_17integral_constantINS4_4UMMA5MajorELSQ_1EEESR_NSO_INSP_7ScaleInELSS_0EEEST_EEEEEENS4_6LayoutISC_NS5_IJNSA_ILi0EEESX_SX_EEEEENS5_IJNS4_10UnderscoreES10_S10_EEEEENS4_13SM90_TMA_LOADENS4_14ComposedLayoutINS4_7SwizzleILi3ELi4ELi3EEENS4_18smem_ptr_flag_bitsILi8EEENSW_INS5_IJSE_NSA_ILi8EEEEEENS5_IJSB_SE_EEEEEEEvNS4_8identityES13_S1D_vS1E_EENS_8epilogue10collective18CollectiveEpilogueINS1G_23Sm100TmaWarpSpecializedILi4ELi2ELi64ELb0ELb0EEEJSH_NS5_IJNSW_ISE_SB_EENSW_ISG_SB_EEEEESI_NS5_IJlSB_lEEESI_S1O_NS1G_6fusion15FusionCallbacksIS1K_NS1P_17LinearCombinationISI_fSI_fLNS_15FloatRoundStyleE2EEESH_S1N_JEEENS4_5SM1004TMEM4LOAD26SM100_TMEM_LOAD_32dp32b64xES13_NS14_INS15_ILi2ELi4ELi3EEES18_NSW_INS5_IJS19_SG_EEENS5_IJSG_SB_EEEEEEENS4_39AutoVectorizingCopyWithAssumedAlignmentILi128EEENS4_14SM90_TMA_STOREES23_S25_S25_EEEvvEEEEvNT_6ParamsE,"aw",@nobits
	.sectionflags	@""
	.align	16
	.zero		1024


//--------------------- .nv.shared.reserved.0     --------------------------
	.section	.nv.shared.reserved.0,"aw",@nobits
	.weak		__nv_reservedSMEM_offset_0_alias
	.size		__nv_reservedSMEM_offset_0_alias, 0, 64
	.other		__nv_reservedSMEM_offset_0_alias,@"STO_CUDA_RESERVED_SHARED STV_DEFAULT"
__nv_reservedSMEM_offset_0_alias:
	.zero		0
.nv.shared.reserved.0:
	.zero		64
	.weak		__nv_reservedSMEM_tcgen05_partition
	.type		__nv_reservedSMEM_tcgen05_partition,@object
	.size		__nv_reservedSMEM_tcgen05_partition,(.L_0 - __nv_reservedSMEM_tcgen05_partition)
__nv_reservedSMEM_tcgen05_partition:
	.zero		32
.L_0:


//--------------------- .nv.global                --------------------------
	.section	.nv.global,"aw",@nobits
.nv.global:
	.type		_ZN40_INTERNAL_50270910_4_k_cu_039b3d38_257234cute1_E,@object
	.size		_ZN40_INTERNAL_50270910_4_k_cu_039b3d38_257234cute1_E,(_ZN40_INTERNAL_50270910_4_k_cu_039b3d38_257234cuda3std3__45__cpo6cbeginE - _ZN40_INTERNAL_50270910_4_k_cu_039b3d38_257234cute1_E)
_ZN40_INTERNAL_50270910_4_k_cu_039b3d38_257234cute1_E:
	.zero		1
	.type		_ZN40_INTERNAL_50270910_4_k_cu_039b3d38_257234cuda3std3__45__cpo6cbeginE,@object
	.size		_ZN40_INTERNAL_50270910_4_k_cu_039b3d38_257234cuda3std3__45__cpo6cbeginE,(_ZN40_INTERNAL_50270910_4_k_cu_039b3d38_257234cuda3std3__48in_placeE - _ZN40_INTERNAL_50270910_4_k_cu_039b3d38_257234cuda3std3__45__cpo6cbeginE)
_ZN40_INTERNAL_50270910_4_k_cu_039b3d38_257234cuda3std3__45__cpo6cbeginE:
	.zero		1
	.type		_ZN40_INTERNAL_50270910_4_k_cu_039b3d38_257234cuda3std3__48in_placeE,@object
	.size		_ZN40_INTERNAL_50270910_4_k_cu_039b3d38_257234cuda3std3__48in_placeE,(_ZN40_INTERNAL_50270910_4_k_cu_039b3d38_257234cuda3std6ranges3__45__cpo9iter_moveE - _ZN40_INTERNAL_50270910_4_k_cu_039b3d38_257234cuda3std3__48in_placeE)
_ZN40_INTERNAL_50270910_4_k_cu_039b3d38_257234cuda3std3__48in_placeE:
	.zero		1
	.type		_ZN40_INTERNAL_50270910_4_k_cu_039b3d38_257234cuda3std6ranges3__45__cpo9iter_moveE,@object
	.size		_ZN40_INTERNAL_50270910_4_k_cu_039b3d38_257234cuda3std6ranges3__45__cpo9iter_moveE,(_ZN40_INTERNAL_50270910_4_k_cu_039b3d38_257234cuda3std3__45__cpo5beginE - _ZN40_INTERNAL_50270910_4_k_cu_039b3d38_257234cuda3std6ranges3__45__cpo9iter_moveE)
_ZN40_INTERNAL_50270910_4_k_cu_039b3d38_257234cuda3std6ranges3__45__cpo9iter_moveE:
	.zero		1
	.type		_ZN40_INTERNAL_50270910_4_k_cu_039b3d38_257234cuda3std3__45__cpo5beginE,@object
	.size		_ZN40_INTERNAL_50270910_4_k_cu_039b3d38_257234cuda3std3__45__cpo5beginE,(_ZN40_INTERNAL_50270910_4_k_cu_039b3d38_257234cuda3std3__442_GLOBAL__N__50270910_4_k_cu_039b3d38_257236ignoreE - _ZN40_INTERNAL_50270910_4_k_cu_039b3d38_257234cuda3std3__45__cpo5beginE)
_ZN40_INTERNAL_50270910_4_k_cu_039b3d38_257234cuda3std3__45__cpo5beginE:
	.zero		1
	.type		_ZN40_INTERNAL_50270910_4_k_cu_039b3d38_257234cuda3std3__442_GLOBAL__N__50270910_4_k_cu_039b3d38_257236ignoreE,@object
	.size		_ZN40_INTERNAL_50270910_4_k_cu_039b3d38_257234cuda3std3__442_GLOBAL__N__50270910_4_k_cu_039b3d38_257236ignoreE,(_ZN40_INTERNAL_50270910_4_k_cu_039b3d38_257234cute7productE - _ZN40_INTERNAL_50270910_4_k_cu_039b3d38_257234cuda3std3__442_GLOBAL__N__50270910_4_k_cu_039b3d38_257236ignoreE)
_ZN40_INTERNAL_50270910_4_k_cu_039b3d38_257234cuda3std3__442_GLOBAL__N__50270910_4_k_cu_039b3d38_257236ignoreE:
	.zero		1
	.type		_ZN40_INTERNAL_50270910_4_k_cu_039b3d38_257234cute7productE,@object
	.size		_ZN40_INTERNAL_50270910_4_k_cu_039b3d38_257234cute7productE,(_ZN40_INTERNAL_50270910_4_k_cu_039b3d38_257234cuda3std3__45__cpo3endE - _ZN40_INTERNAL_50270910_4_k_cu_039b3d38_257234cute7productE)
_ZN40_INTERNAL_50270910_4_k_cu_039b3d38_257234cute7productE:
	.zero		1
	.type		_ZN40_INTERNAL_50270910_4_k_cu_039b3d38_257234cuda3std3__45__cpo3endE,@object
	.size		_ZN40_INTERNAL_50270910_4_k_cu_039b3d38_257234cuda3std3__45__cpo3endE,(_ZN40_INTERNAL_50270910_4_k_cu_039b3d38_257234cuda3std3__419piecewise_constructE - _ZN40_INTERNAL_50270910_4_k_cu_039b3d38_257234cuda3std3__45__cpo3endE)
_ZN40_INTERNAL_50270910_4_k_cu_039b3d38_257234cuda3std3__45__cpo3endE:
	.zero		1
	.type		_ZN40_INTERNAL_50270910_4_k_cu_039b3d38_257234cuda3std3__419piecewise_constructE,@object
	.size		_ZN40_INTERNAL_50270910_4_k_cu_039b3d38_257234cuda3std3__419piecewise_constructE,(_ZN40_INTERNAL_50270910_4_k_cu_039b3d38_257234cuda3std3__45__cpo4cendE - _ZN40_INTERNAL_50270910_4_k_cu_039b3d38_257234cuda3std3__419piecewise_constructE)
_ZN40_INTERNAL_50270910_4_k_cu_039b3d38_257234cuda3std3__419piecewise_constructE:
	.zero		1
	.type		_ZN40_INTERNAL_50270910_4_k_cu_039b3d38_257234cuda3std3__45__cpo4cendE,@object
	.size		_ZN40_INTERNAL_50270910_4_k_cu_039b3d38_257234cuda3std3__45__cpo4cendE,(_ZN40_INTERNAL_50270910_4_k_cu_039b3d38_257234cuda3std6ranges3__45__cpo4swapE - _ZN40_INTERNAL_50270910_4_k_cu_039b3d38_257234cuda3std3__45__cpo4cendE)
_ZN40_INTERNAL_50270910_4_k_cu_039b3d38_257234cuda3std3__45__cpo4cendE:
	.zero		1
	.type		_ZN40_INTERNAL_50270910_4_k_cu_039b3d38_257234cuda3std6ranges3__45__cpo4swapE,@object
	.size		_ZN40_INTERNAL_50270910_4_k_cu_039b3d38_257234cuda3std6ranges3__45__cpo4swapE,(.L_11 - _ZN40_INTERNAL_50270910_4_k_cu_039b3d38_257234cuda3std6ranges3__45__cpo4swapE)
_ZN40_INTERNAL_50270910_4_k_cu_039b3d38_257234cuda3std6ranges3__45__cpo4swapE:
	.zero		1
.L_11:


//--------------------- .nv.constant0._ZN7cutlass13device_kernelINS_4gemm6kernel13GemmUniversalIN4cute5tupleIJiiiiEEENS1_10collective13CollectiveMmaINS1_35MainloopSm100TmaUmmaWarpSpecializedILi7ELi2ELi2ENS5_IJNS4_1CILi1EEESB_SB_EEEEENS5_IJNSA_ILi128EEENSA_ILi256EEENSA_ILi64EEEEEENS_12float_e4m3_tENS5_IJSB_llEEESI_SJ_NS4_8TiledMMAINS4_8MMA_AtomIJNS4_10MMA_TraitsINS4_19SM100_MMA_F8F6F4_SSEJSI_SI_fSE_SF_NS4_17integral_constantINS4_4UMMA5MajorELSQ_1EEESR_NSO_INSP_7ScaleInELSS_0EEEST_EEEEEENS4_6LayoutISC_NS5_IJNSA_ILi0EEESX_SX_EEEEENS5_IJNS4_10UnderscoreES10_S10_EEEEENS4_13SM90_TMA_LOADENS4_14ComposedLayoutINS4_7SwizzleILi3ELi4ELi3EEENS4_18smem_ptr_flag_bitsILi8EEENSW_INS5_IJSE_NSA_ILi8EEEEEENS5_IJSB_SE_EEEEEEEvNS4_8identityES13_S1D_vS1E_EENS_8epilogue10collective18CollectiveEpilogueINS1G_23Sm100TmaWarpSpecializedILi4ELi2ELi64ELb0ELb0EEEJSH_NS5_IJNSW_ISE_SB_EENSW_ISG_SB_EEEEESI_NS5_IJlSB_lEEESI_S1O_NS1G_6fusion15FusionCallbacksIS1K_NS1P_17LinearCombinationISI_fSI_fLNS_15FloatRoundStyleE2EEESH_S1N_JEEENS4_5SM1004TMEM4LOAD26SM100_TMEM_LOAD_32dp32b64xES13_NS14_INS15_ILi2ELi4ELi3EEES18_NSW_INS5_IJS19_SG_EEENS5_IJSG_SB_EEEEEEENS4_39AutoVectorizingCopyWithAssumedAlignmentILi128EEENS4_14SM90_TMA_STOREES23_S25_S25_EEEvvEEEEvNT_6ParamsE --------------------------
	.section	.nv.constant0._ZN7cutlass13device_kernelINS_4gemm6kernel13GemmUniversalIN4cute5tupleIJiiiiEEENS1_10collective13CollectiveMmaINS1_35MainloopSm100TmaUmmaWarpSpecializedILi7ELi2ELi2ENS5_IJNS4_1CILi1EEESB_SB_EEEEENS5_IJNSA_ILi128EEENSA_ILi256EEENSA_ILi64EEEEEENS_12float_e4m3_tENS5_IJSB_llEEESI_SJ_NS4_8TiledMMAINS4_8MMA_AtomIJNS4_10MMA_TraitsINS4_19SM100_MMA_F8F6F4_SSEJSI_SI_fSE_SF_NS4_17integral_constantINS4_4UMMA5MajorELSQ_1EEESR_NSO_INSP_7ScaleInELSS_0EEEST_EEEEEENS4_6LayoutISC_NS5_IJNSA_ILi0EEESX_SX_EEEEENS5_IJNS4_10UnderscoreES10_S10_EEEEENS4_13SM90_TMA_LOADENS4_14ComposedLayoutINS4_7SwizzleILi3ELi4ELi3EEENS4_18smem_ptr_flag_bitsILi8EEENSW_INS5_IJSE_NSA_ILi8EEEEEENS5_IJSB_SE_EEEEEEEvNS4_8identityES13_S1D_vS1E_EENS_8epilogue10collective18CollectiveEpilogueINS1G_23Sm100TmaWarpSpecializedILi4ELi2ELi64ELb0ELb0EEEJSH_NS5_IJNSW_ISE_SB_EENSW_ISG_SB_EEEEESI_NS5_IJlSB_lEEESI_S1O_NS1G_6fusion15FusionCallbacksIS1K_NS1P_17LinearCombinationISI_fSI_fLNS_15FloatRoundStyleE2EEESH_S1N_JEEENS4_5SM1004TMEM4LOAD26SM100_TMEM_LOAD_32dp32b64xES13_NS14_INS15_ILi2ELi4ELi3EEES18_NSW_INS5_IJS19_SG_EEENS5_IJSG_SB_EEEEEEENS4_39AutoVectorizingCopyWithAssumedAlignmentILi128EEENS4_14SM90_TMA_STOREES23_S25_S25_EEEvvEEEEvNT_6ParamsE,"a",@progbits
	.sectionflags	@""
	.align	4
.nv.constant0._ZN7cutlass13device_kernelINS_4gemm6kernel13GemmUniversalIN4cute5tupleIJiiiiEEENS1_10collective13CollectiveMmaINS1_35MainloopSm100TmaUmmaWarpSpecializedILi7ELi2ELi2ENS5_IJNS4_1CILi1EEESB_SB_EEEEENS5_IJNSA_ILi128EEENSA_ILi256EEENSA_ILi64EEEEEENS_12float_e4m3_tENS5_IJSB_llEEESI_SJ_NS4_8TiledMMAINS4_8MMA_AtomIJNS4_10MMA_TraitsINS4_19SM100_MMA_F8F6F4_SSEJSI_SI_fSE_SF_NS4_17integral_constantINS4_4UMMA5MajorELSQ_1EEESR_NSO_INSP_7ScaleInELSS_0EEEST_EEEEEENS4_6LayoutISC_NS5_IJNSA_ILi0EEESX_SX_EEEEENS5_IJNS4_10UnderscoreES10_S10_EEEEENS4_13SM90_TMA_LOADENS4_14ComposedLayoutINS4_7SwizzleILi3ELi4ELi3EEENS4_18smem_ptr_flag_bitsILi8EEENSW_INS5_IJSE_NSA_ILi8EEEEEENS5_IJSB_SE_EEEEEEEvNS4_8identityES13_S1D_vS1E_EENS_8epilogue10collective18CollectiveEpilogueINS1G_23Sm100TmaWarpSpecializedILi4ELi2ELi64ELb0ELb0EEEJSH_NS5_IJNSW_ISE_SB_EENSW_ISG_SB_EEEEESI_NS5_IJlSB_lEEESI_S1O_NS1G_6fusion15FusionCallbacksIS1K_NS1P_17LinearCombinationISI_fSI_fLNS_15FloatRoundStyleE2EEESH_S1N_JEEENS4_5SM1004TMEM4LOAD26SM100_TMEM_LOAD_32dp32b64xES13_NS14_INS15_ILi2ELi4ELi3EEES18_NSW_INS5_IJS19_SG_EEENS5_IJSG_SB_EEEEEEENS4_39AutoVectorizingCopyWithAssumedAlignmentILi128EEENS4_14SM90_TMA_STOREES23_S25_S25_EEEvvEEEEvNT_6ParamsE:
	.zero		2944


//--------------------- SYMBOLS --------------------------

	.type		.nv.reservedSmem.offset0,@object
	.size		.nv.reservedSmem.offset0,0x4
	.type		.nv.reservedSmem.cap,@object
	.size		.nv.reservedSmem.cap,0x4
	.type		__assertfail,@function
